//
// Generated by NVIDIA NVVM Compiler
//
// Compiler Build ID: CL-36424714
// Cuda compilation tools, release 13.0, V13.0.88
// Based on NVVM 20.0.0
//

.version 9.0
.target sm_100
.address_size 64

	// .globl	process_image
.extern .func  (.param .b32 func_retval0) vprintf
(
	.param .b64 vprintf_param_0,
	.param .b64 vprintf_param_1
)
;
.global .align 1 .b8 $str[12] = {37, 102, 44, 32, 37, 102, 44, 32, 37, 102, 10};
.global .align 4 .b8 __cudart_i2opi_f[24] = {65, 144, 67, 60, 153, 149, 98, 219, 192, 221, 52, 245, 209, 87, 39, 252, 41, 21, 68, 78, 110, 131, 249, 162};

.visible .entry process_image(
	.param .u64 .ptr .align 1 process_image_param_0,
	.param .u32 process_image_param_1,
	.param .u32 process_image_param_2,
	.param .u64 .ptr .align 1 process_image_param_3,
	.param .u64 .ptr .align 1 process_image_param_4,
	.param .u32 process_image_param_5,
	.param .u32 process_image_param_6,
	.param .u32 process_image_param_7,
	.param .u32 process_image_param_8
)
{
	.local .align 8 .b8 	__local_depot0[56];
	.reg .b64 	%SP;
	.reg .b64 	%SPL;
	.reg .pred 	%p<127>;
	.reg .b16 	%rs<2>;
	.reg .b32 	%r<373>;
	.reg .b32 	%f<272>;
	.reg .b64 	%rd<170>;
	.reg .b64 	%fd<20>;

	mov.u64 	%SPL, __local_depot0;
	cvta.local.u64 	%SP, %SPL;
	ld.param.u64 	%rd61, [process_image_param_0];
	ld.param.u32 	%r128, [process_image_param_1];
	ld.param.u32 	%r129, [process_image_param_2];
	ld.param.u64 	%rd62, [process_image_param_3];
	ld.param.u32 	%r131, [process_image_param_6];
	ld.param.u32 	%r132, [process_image_param_7];
	cvta.to.global.u64 	%rd1, %rd62;
	cvta.to.global.u64 	%rd63, %rd61;
	add.u64 	%rd2, %SPL, 0;
	mov.u32 	%r134, %ctaid.x;
	mov.u32 	%r135, %ntid.x;
	mov.u32 	%r136, %tid.x;
	mad.lo.s32 	%r1, %r134, %r135, %r136;
	mov.u32 	%r137, %ctaid.y;
	mov.u32 	%r138, %ntid.y;
	mov.u32 	%r139, %tid.y;
	mad.lo.s32 	%r2, %r137, %r138, %r139;
	mov.u32 	%r3, %ctaid.z;
	mad.lo.s32 	%r140, %r129, %r3, %r2;
	mad.lo.s32 	%r141, %r140, %r128, %r1;
	cvt.s64.s32 	%rd65, %r141;
	add.s64 	%rd66, %rd63, %rd65;
	ld.global.u8 	%rs1, [%rd66];
	setp.eq.s16 	%p1, %rs1, 0;
	setp.ge.s32 	%p2, %r1, %r128;
	setp.ge.s32 	%p3, %r2, %r129;
	or.pred  	%p4, %p2, %p3;
	or.pred  	%p5, %p4, %p1;
	@%p5 bra 	$L__BB0_75;
	mul.lo.s32 	%r142, %r3, 7;
	mul.wide.u32 	%rd67, %r142, 4;
	add.s64 	%rd68, %rd1, %rd67;
	ld.global.u32 	%r143, [%rd68+24];
	ld.global.u32 	%r144, [%rd68+20];
	cvt.rn.f32.s32 	%f54, %r144;
	mul.f32 	%f1, %f54, 0f3C8EFA35;
	ld.global.u32 	%r145, [%rd68+16];
	cvt.rn.f32.s32 	%f55, %r145;
	mul.f32 	%f2, %f55, 0f3C8EFA35;
	ld.global.u32 	%r146, [%rd68+12];
	cvt.rn.f32.s32 	%f56, %r146;
	mul.f32 	%f3, %f56, 0f3C8EFA35;
	ld.global.u32 	%r4, [%rd68+8];
	ld.global.u32 	%r5, [%rd68+4];
	ld.global.u32 	%r6, [%rd68];
	cvt.rn.f32.s32 	%f4, %r128;
	cvt.rn.f32.s32 	%f57, %r143;
	mul.f32 	%f58, %f57, 0f3C8EFA35;
	cvt.rn.f32.s32 	%f59, %r1;
	add.f32 	%f60, %f59, 0f3F000000;
	div.rn.f32 	%f61, %f60, %f4;
	fma.rn.f32 	%f5, %f61, 0f40000000, 0fBF800000;
	mul.f32 	%f6, %f58, 0f3F000000;
	mul.f32 	%f62, %f6, 0f3F22F983;
	cvt.rni.s32.f32 	%r347, %f62;
	cvt.rn.f32.s32 	%f63, %r347;
	fma.rn.f32 	%f64, %f63, 0fBFC90FDA, %f6;
	fma.rn.f32 	%f65, %f63, 0fB3A22168, %f64;
	fma.rn.f32 	%f265, %f63, 0fA7C234C5, %f65;
	abs.f32 	%f8, %f6;
	setp.ltu.f32 	%p6, %f8, 0f47CE4780;
	mov.u32 	%r343, %r347;
	mov.f32 	%f264, %f265;
	@%p6 bra 	$L__BB0_9;
	setp.neu.f32 	%p7, %f8, 0f7F800000;
	@%p7 bra 	$L__BB0_4;
	mov.f32 	%f68, 0f00000000;
	mul.rn.f32 	%f264, %f6, %f68;
	mov.b32 	%r343, 0;
	bra.uni 	$L__BB0_9;
$L__BB0_4:
	mov.b32 	%r8, %f6;
	mov.b64 	%rd148, 0;
	mov.b32 	%r340, 0;
	mov.u64 	%rd146, __cudart_i2opi_f;
	shl.b32 	%r149, %r8, 8;
	or.b32  	%r150, %r149, -2147483648;
	mov.u64 	%rd147, %rd2;
$L__BB0_5:
	.pragma "nounroll";
	ld.global.nc.u32 	%r148, [%rd146];
	mad.wide.u32 	%rd71, %r148, %r150, %rd148;
	shr.u64 	%rd148, %rd71, 32;
	st.local.u32 	[%rd147], %rd71;
	add.s32 	%r340, %r340, 1;
	add.s64 	%rd147, %rd147, 4;
	add.s64 	%rd146, %rd146, 4;
	setp.ne.s32 	%p8, %r340, 6;
	@%p8 bra 	$L__BB0_5;
	shr.u32 	%r151, %r8, 23;
	st.local.u32 	[%rd2+24], %rd148;
	and.b32  	%r11, %r151, 31;
	and.b32  	%r152, %r151, 224;
	add.s32 	%r153, %r152, -128;
	shr.u32 	%r154, %r153, 5;
	mul.wide.u32 	%rd72, %r154, 4;
	sub.s64 	%rd9, %rd2, %rd72;
	ld.local.u32 	%r341, [%rd9+24];
	ld.local.u32 	%r342, [%rd9+20];
	setp.eq.s32 	%p9, %r11, 0;
	@%p9 bra 	$L__BB0_8;
	shf.l.wrap.b32 	%r341, %r342, %r341, %r11;
	ld.local.u32 	%r155, [%rd9+16];
	shf.l.wrap.b32 	%r342, %r155, %r342, %r11;
$L__BB0_8:
	shr.u32 	%r156, %r341, 30;
	shf.l.wrap.b32 	%r157, %r342, %r341, 2;
	shl.b32 	%r158, %r342, 2;
	shr.u32 	%r159, %r157, 31;
	add.s32 	%r160, %r159, %r156;
	neg.s32 	%r161, %r160;
	setp.lt.s32 	%p10, %r8, 0;
	selp.b32 	%r343, %r161, %r160, %p10;
	xor.b32  	%r162, %r157, %r8;
	shr.s32 	%r163, %r157, 31;
	xor.b32  	%r164, %r163, %r157;
	xor.b32  	%r165, %r163, %r158;
	cvt.u64.u32 	%rd73, %r164;
	shl.b64 	%rd74, %rd73, 32;
	cvt.u64.u32 	%rd75, %r165;
	or.b64  	%rd76, %rd74, %rd75;
	cvt.rn.f64.s64 	%fd1, %rd76;
	mul.f64 	%fd2, %fd1, 0d3BF921FB54442D19;
	cvt.rn.f32.f64 	%f66, %fd2;
	neg.f32 	%f67, %f66;
	setp.lt.s32 	%p11, %r162, 0;
	selp.f32 	%f264, %f67, %f66, %p11;
$L__BB0_9:
	cvt.rn.f32.u32 	%f69, %r129;
	setp.ltu.f32 	%p12, %f8, 0f47CE4780;
	mul.f32 	%f70, %f264, %f264;
	fma.rn.f32 	%f71, %f70, 0f3C190000, 0f3B560000;
	fma.rn.f32 	%f72, %f71, %f70, 0f3CC70000;
	fma.rn.f32 	%f73, %f72, %f70, 0f3D5B0000;
	fma.rn.f32 	%f74, %f73, %f70, 0f3E089438;
	fma.rn.f32 	%f75, %f74, %f70, 0f3EAAAA88;
	mul.rn.f32 	%f76, %f70, %f264;
	fma.rn.f32 	%f77, %f75, %f76, %f264;
	abs.f32 	%f78, %f264;
	setp.eq.f32 	%p13, %f78, 0f3A00B43C;
	selp.f32 	%f79, %f264, %f77, %p13;
	and.b32  	%r167, %r343, 1;
	setp.eq.b32 	%p14, %r167, 1;
	neg.f32 	%f80, %f79;
	rcp.approx.ftz.f32 	%f81, %f80;
	selp.f32 	%f82, %f81, %f79, %p14;
	mul.f32 	%f83, %f5, %f82;
	div.rn.f32 	%f84, %f4, %f69;
	mul.f32 	%f12, %f84, %f83;
	cvt.rn.f32.u32 	%f85, %r2;
	add.f32 	%f86, %f85, 0f3F000000;
	div.rn.f32 	%f87, %f86, %f69;
	add.f32 	%f13, %f87, %f87;
	@%p12 bra 	$L__BB0_17;
	setp.neu.f32 	%p15, %f8, 0f7F800000;
	@%p15 bra 	$L__BB0_12;
	mov.f32 	%f90, 0f00000000;
	mul.rn.f32 	%f265, %f6, %f90;
	mov.b32 	%r347, 0;
	bra.uni 	$L__BB0_17;
$L__BB0_12:
	mov.b32 	%r20, %f6;
	shl.b32 	%r169, %r20, 8;
	or.b32  	%r21, %r169, -2147483648;
	mov.b64 	%rd151, 0;
	mov.b32 	%r344, 0;
	mov.u64 	%rd149, __cudart_i2opi_f;
	mov.u64 	%rd150, %rd2;
$L__BB0_13:
	.pragma "nounroll";
	ld.global.nc.u32 	%r170, [%rd149];
	mad.wide.u32 	%rd79, %r170, %r21, %rd151;
	shr.u64 	%rd151, %rd79, 32;
	st.local.u32 	[%rd150], %rd79;
	add.s32 	%r344, %r344, 1;
	add.s64 	%rd150, %rd150, 4;
	add.s64 	%rd149, %rd149, 4;
	setp.ne.s32 	%p16, %r344, 6;
	@%p16 bra 	$L__BB0_13;
	shr.u32 	%r171, %r20, 23;
	st.local.u32 	[%rd2+24], %rd151;
	and.b32  	%r24, %r171, 31;
	and.b32  	%r172, %r171, 224;
	add.s32 	%r173, %r172, -128;
	shr.u32 	%r174, %r173, 5;
	mul.wide.u32 	%rd80, %r174, 4;
	sub.s64 	%rd16, %rd2, %rd80;
	ld.local.u32 	%r345, [%rd16+24];
	ld.local.u32 	%r346, [%rd16+20];
	setp.eq.s32 	%p17, %r24, 0;
	@%p17 bra 	$L__BB0_16;
	shf.l.wrap.b32 	%r345, %r346, %r345, %r24;
	ld.local.u32 	%r175, [%rd16+16];
	shf.l.wrap.b32 	%r346, %r175, %r346, %r24;
$L__BB0_16:
	shr.u32 	%r176, %r345, 30;
	shf.l.wrap.b32 	%r177, %r346, %r345, 2;
	shl.b32 	%r178, %r346, 2;
	shr.u32 	%r179, %r177, 31;
	add.s32 	%r180, %r179, %r176;
	neg.s32 	%r181, %r180;
	setp.lt.s32 	%p18, %r20, 0;
	selp.b32 	%r347, %r181, %r180, %p18;
	xor.b32  	%r182, %r177, %r20;
	shr.s32 	%r183, %r177, 31;
	xor.b32  	%r184, %r183, %r177;
	xor.b32  	%r185, %r183, %r178;
	cvt.u64.u32 	%rd81, %r184;
	shl.b64 	%rd82, %rd81, 32;
	cvt.u64.u32 	%rd83, %r185;
	or.b64  	%rd84, %rd82, %rd83;
	cvt.rn.f64.s64 	%fd3, %rd84;
	mul.f64 	%fd4, %fd3, 0d3BF921FB54442D19;
	cvt.rn.f32.f64 	%f88, %fd4;
	neg.f32 	%f89, %f88;
	setp.lt.s32 	%p19, %r182, 0;
	selp.f32 	%f265, %f89, %f88, %p19;
$L__BB0_17:
	mul.f32 	%f91, %f265, %f265;
	fma.rn.f32 	%f92, %f91, 0f3C190000, 0f3B560000;
	fma.rn.f32 	%f93, %f92, %f91, 0f3CC70000;
	fma.rn.f32 	%f94, %f93, %f91, 0f3D5B0000;
	fma.rn.f32 	%f95, %f94, %f91, 0f3E089438;
	fma.rn.f32 	%f96, %f95, %f91, 0f3EAAAA88;
	mul.rn.f32 	%f97, %f91, %f265;
	fma.rn.f32 	%f98, %f96, %f97, %f265;
	abs.f32 	%f99, %f265;
	setp.eq.f32 	%p20, %f99, 0f3A00B43C;
	selp.f32 	%f100, %f265, %f98, %p20;
	and.b32  	%r187, %r347, 1;
	setp.eq.b32 	%p21, %r187, 1;
	neg.f32 	%f101, %f100;
	rcp.approx.ftz.f32 	%f102, %f101;
	selp.f32 	%f103, %f102, %f100, %p21;
	mov.f32 	%f104, 0f3F800000;
	sub.f32 	%f105, %f104, %f13;
	mul.f32 	%f17, %f105, %f103;
	mul.f32 	%f106, %f3, 0f3F22F983;
	cvt.rni.s32.f32 	%r355, %f106;
	cvt.rn.f32.s32 	%f107, %r355;
	fma.rn.f32 	%f108, %f107, 0fBFC90FDA, %f3;
	fma.rn.f32 	%f109, %f107, 0fB3A22168, %f108;
	fma.rn.f32 	%f267, %f107, 0fA7C234C5, %f109;
	abs.f32 	%f19, %f3;
	setp.ltu.f32 	%p22, %f19, 0f47CE4780;
	mov.u32 	%r351, %r355;
	mov.f32 	%f266, %f267;
	@%p22 bra 	$L__BB0_25;
	setp.neu.f32 	%p23, %f19, 0f7F800000;
	@%p23 bra 	$L__BB0_20;
	mov.f32 	%f112, 0f00000000;
	mul.rn.f32 	%f266, %f3, %f112;
	mov.b32 	%r351, 0;
	bra.uni 	$L__BB0_25;
$L__BB0_20:
	mov.b32 	%r34, %f3;
	mov.b64 	%rd154, 0;
	mov.b32 	%r348, 0;
	mov.u64 	%rd152, __cudart_i2opi_f;
	shl.b32 	%r190, %r34, 8;
	or.b32  	%r191, %r190, -2147483648;
	mov.u64 	%rd153, %rd2;
$L__BB0_21:
	.pragma "nounroll";
	ld.global.nc.u32 	%r189, [%rd152];
	mad.wide.u32 	%rd87, %r189, %r191, %rd154;
	shr.u64 	%rd154, %rd87, 32;
	st.local.u32 	[%rd153], %rd87;
	add.s32 	%r348, %r348, 1;
	add.s64 	%rd153, %rd153, 4;
	add.s64 	%rd152, %rd152, 4;
	setp.ne.s32 	%p24, %r348, 6;
	@%p24 bra 	$L__BB0_21;
	shr.u32 	%r192, %r34, 23;
	st.local.u32 	[%rd2+24], %rd154;
	and.b32  	%r37, %r192, 31;
	and.b32  	%r193, %r192, 224;
	add.s32 	%r194, %r193, -128;
	shr.u32 	%r195, %r194, 5;
	mul.wide.u32 	%rd88, %r195, 4;
	sub.s64 	%rd23, %rd2, %rd88;
	ld.local.u32 	%r349, [%rd23+24];
	ld.local.u32 	%r350, [%rd23+20];
	setp.eq.s32 	%p25, %r37, 0;
	@%p25 bra 	$L__BB0_24;
	shf.l.wrap.b32 	%r349, %r350, %r349, %r37;
	ld.local.u32 	%r196, [%rd23+16];
	shf.l.wrap.b32 	%r350, %r196, %r350, %r37;
$L__BB0_24:
	shr.u32 	%r197, %r349, 30;
	shf.l.wrap.b32 	%r198, %r350, %r349, 2;
	shl.b32 	%r199, %r350, 2;
	shr.u32 	%r200, %r198, 31;
	add.s32 	%r201, %r200, %r197;
	neg.s32 	%r202, %r201;
	setp.lt.s32 	%p26, %r34, 0;
	selp.b32 	%r351, %r202, %r201, %p26;
	xor.b32  	%r203, %r198, %r34;
	shr.s32 	%r204, %r198, 31;
	xor.b32  	%r205, %r204, %r198;
	xor.b32  	%r206, %r204, %r199;
	cvt.u64.u32 	%rd89, %r205;
	shl.b64 	%rd90, %rd89, 32;
	cvt.u64.u32 	%rd91, %r206;
	or.b64  	%rd92, %rd90, %rd91;
	cvt.rn.f64.s64 	%fd5, %rd92;
	mul.f64 	%fd6, %fd5, 0d3BF921FB54442D19;
	cvt.rn.f32.f64 	%f110, %fd6;
	neg.f32 	%f111, %f110;
	setp.lt.s32 	%p27, %r203, 0;
	selp.f32 	%f266, %f111, %f110, %p27;
$L__BB0_25:
	setp.ltu.f32 	%p28, %f19, 0f47CE4780;
	mul.rn.f32 	%f113, %f266, %f266;
	and.b32  	%r208, %r351, 1;
	setp.eq.b32 	%p29, %r208, 1;
	selp.f32 	%f114, 0f3F800000, %f266, %p29;
	fma.rn.f32 	%f115, %f113, %f114, 0f00000000;
	fma.rn.f32 	%f116, %f113, 0f37CBAC00, 0fBAB607ED;
	selp.f32 	%f117, %f116, 0fB94D4153, %p29;
	selp.f32 	%f118, 0f3D2AAABB, 0f3C0885E4, %p29;
	fma.rn.f32 	%f119, %f117, %f113, %f118;
	selp.f32 	%f120, 0fBEFFFFFF, 0fBE2AAAA8, %p29;
	fma.rn.f32 	%f121, %f119, %f113, %f120;
	fma.rn.f32 	%f122, %f121, %f115, %f114;
	and.b32  	%r209, %r351, 2;
	setp.eq.s32 	%p30, %r209, 0;
	mov.f32 	%f123, 0f00000000;
	sub.f32 	%f124, %f123, %f122;
	selp.f32 	%f23, %f122, %f124, %p30;
	@%p28 bra 	$L__BB0_33;
	setp.neu.f32 	%p31, %f19, 0f7F800000;
	@%p31 bra 	$L__BB0_28;
	mov.f32 	%f127, 0f00000000;
	mul.rn.f32 	%f267, %f3, %f127;
	mov.b32 	%r355, 0;
	bra.uni 	$L__BB0_33;
$L__BB0_28:
	mov.b32 	%r46, %f3;
	shl.b32 	%r211, %r46, 8;
	or.b32  	%r47, %r211, -2147483648;
	mov.b64 	%rd157, 0;
	mov.b32 	%r352, 0;
	mov.u64 	%rd155, __cudart_i2opi_f;
	mov.u64 	%rd156, %rd2;
$L__BB0_29:
	.pragma "nounroll";
	ld.global.nc.u32 	%r212, [%rd155];
	mad.wide.u32 	%rd95, %r212, %r47, %rd157;
	shr.u64 	%rd157, %rd95, 32;
	st.local.u32 	[%rd156], %rd95;
	add.s32 	%r352, %r352, 1;
	add.s64 	%rd156, %rd156, 4;
	add.s64 	%rd155, %rd155, 4;
	setp.ne.s32 	%p32, %r352, 6;
	@%p32 bra 	$L__BB0_29;
	shr.u32 	%r213, %r46, 23;
	st.local.u32 	[%rd2+24], %rd157;
	and.b32  	%r50, %r213, 31;
	and.b32  	%r214, %r213, 224;
	add.s32 	%r215, %r214, -128;
	shr.u32 	%r216, %r215, 5;
	mul.wide.u32 	%rd96, %r216, 4;
	sub.s64 	%rd30, %rd2, %rd96;
	ld.local.u32 	%r353, [%rd30+24];
	ld.local.u32 	%r354, [%rd30+20];
	setp.eq.s32 	%p33, %r50, 0;
	@%p33 bra 	$L__BB0_32;
	shf.l.wrap.b32 	%r353, %r354, %r353, %r50;
	ld.local.u32 	%r217, [%rd30+16];
	shf.l.wrap.b32 	%r354, %r217, %r354, %r50;
$L__BB0_32:
	shr.u32 	%r218, %r353, 30;
	shf.l.wrap.b32 	%r219, %r354, %r353, 2;
	shl.b32 	%r220, %r354, 2;
	shr.u32 	%r221, %r219, 31;
	add.s32 	%r222, %r221, %r218;
	neg.s32 	%r223, %r222;
	setp.lt.s32 	%p34, %r46, 0;
	selp.b32 	%r355, %r223, %r222, %p34;
	xor.b32  	%r224, %r219, %r46;
	shr.s32 	%r225, %r219, 31;
	xor.b32  	%r226, %r225, %r219;
	xor.b32  	%r227, %r225, %r220;
	cvt.u64.u32 	%rd97, %r226;
	shl.b64 	%rd98, %rd97, 32;
	cvt.u64.u32 	%rd99, %r227;
	or.b64  	%rd100, %rd98, %rd99;
	cvt.rn.f64.s64 	%fd7, %rd100;
	mul.f64 	%fd8, %fd7, 0d3BF921FB54442D19;
	cvt.rn.f32.f64 	%f125, %fd8;
	neg.f32 	%f126, %f125;
	setp.lt.s32 	%p35, %r224, 0;
	selp.f32 	%f267, %f126, %f125, %p35;
$L__BB0_33:
	add.s32 	%r229, %r355, 1;
	mul.rn.f32 	%f128, %f267, %f267;
	and.b32  	%r230, %r355, 1;
	setp.eq.b32 	%p36, %r230, 1;
	selp.f32 	%f129, %f267, 0f3F800000, %p36;
	fma.rn.f32 	%f130, %f128, %f129, 0f00000000;
	fma.rn.f32 	%f131, %f128, 0f37CBAC00, 0fBAB607ED;
	selp.f32 	%f132, 0fB94D4153, %f131, %p36;
	selp.f32 	%f133, 0f3C0885E4, 0f3D2AAABB, %p36;
	fma.rn.f32 	%f134, %f132, %f128, %f133;
	selp.f32 	%f135, 0fBE2AAAA8, 0fBEFFFFFF, %p36;
	fma.rn.f32 	%f136, %f134, %f128, %f135;
	fma.rn.f32 	%f137, %f136, %f130, %f129;
	and.b32  	%r231, %r229, 2;
	setp.eq.s32 	%p37, %r231, 0;
	mov.f32 	%f138, 0f00000000;
	sub.f32 	%f139, %f138, %f137;
	selp.f32 	%f27, %f137, %f139, %p37;
	mul.f32 	%f140, %f2, 0f3F22F983;
	cvt.rni.s32.f32 	%r363, %f140;
	cvt.rn.f32.s32 	%f141, %r363;
	fma.rn.f32 	%f142, %f141, 0fBFC90FDA, %f2;
	fma.rn.f32 	%f143, %f141, 0fB3A22168, %f142;
	fma.rn.f32 	%f269, %f141, 0fA7C234C5, %f143;
	abs.f32 	%f29, %f2;
	setp.ltu.f32 	%p38, %f29, 0f47CE4780;
	mov.u32 	%r359, %r363;
	mov.f32 	%f268, %f269;
	@%p38 bra 	$L__BB0_41;
	setp.neu.f32 	%p39, %f29, 0f7F800000;
	@%p39 bra 	$L__BB0_36;
	mov.f32 	%f146, 0f00000000;
	mul.rn.f32 	%f268, %f2, %f146;
	mov.b32 	%r359, 0;
	bra.uni 	$L__BB0_41;
$L__BB0_36:
	mov.b32 	%r60, %f2;
	mov.b64 	%rd160, 0;
	mov.b32 	%r356, 0;
	mov.u64 	%rd158, __cudart_i2opi_f;
	shl.b32 	%r234, %r60, 8;
	or.b32  	%r235, %r234, -2147483648;
	mov.u64 	%rd159, %rd2;
$L__BB0_37:
	.pragma "nounroll";
	ld.global.nc.u32 	%r233, [%rd158];
	mad.wide.u32 	%rd103, %r233, %r235, %rd160;
	shr.u64 	%rd160, %rd103, 32;
	st.local.u32 	[%rd159], %rd103;
	add.s32 	%r356, %r356, 1;
	add.s64 	%rd159, %rd159, 4;
	add.s64 	%rd158, %rd158, 4;
	setp.ne.s32 	%p40, %r356, 6;
	@%p40 bra 	$L__BB0_37;
	shr.u32 	%r236, %r60, 23;
	st.local.u32 	[%rd2+24], %rd160;
	and.b32  	%r63, %r236, 31;
	and.b32  	%r237, %r236, 224;
	add.s32 	%r238, %r237, -128;
	shr.u32 	%r239, %r238, 5;
	mul.wide.u32 	%rd104, %r239, 4;
	sub.s64 	%rd37, %rd2, %rd104;
	ld.local.u32 	%r357, [%rd37+24];
	ld.local.u32 	%r358, [%rd37+20];
	setp.eq.s32 	%p41, %r63, 0;
	@%p41 bra 	$L__BB0_40;
	shf.l.wrap.b32 	%r357, %r358, %r357, %r63;
	ld.local.u32 	%r240, [%rd37+16];
	shf.l.wrap.b32 	%r358, %r240, %r358, %r63;
$L__BB0_40:
	shr.u32 	%r241, %r357, 30;
	shf.l.wrap.b32 	%r242, %r358, %r357, 2;
	shl.b32 	%r243, %r358, 2;
	shr.u32 	%r244, %r242, 31;
	add.s32 	%r245, %r244, %r241;
	neg.s32 	%r246, %r245;
	setp.lt.s32 	%p42, %r60, 0;
	selp.b32 	%r359, %r246, %r245, %p42;
	xor.b32  	%r247, %r242, %r60;
	shr.s32 	%r248, %r242, 31;
	xor.b32  	%r249, %r248, %r242;
	xor.b32  	%r250, %r248, %r243;
	cvt.u64.u32 	%rd105, %r249;
	shl.b64 	%rd106, %rd105, 32;
	cvt.u64.u32 	%rd107, %r250;
	or.b64  	%rd108, %rd106, %rd107;
	cvt.rn.f64.s64 	%fd9, %rd108;
	mul.f64 	%fd10, %fd9, 0d3BF921FB54442D19;
	cvt.rn.f32.f64 	%f144, %fd10;
	neg.f32 	%f145, %f144;
	setp.lt.s32 	%p43, %r247, 0;
	selp.f32 	%f268, %f145, %f144, %p43;
$L__BB0_41:
	setp.ltu.f32 	%p44, %f29, 0f47CE4780;
	mul.rn.f32 	%f147, %f268, %f268;
	and.b32  	%r252, %r359, 1;
	setp.eq.b32 	%p45, %r252, 1;
	selp.f32 	%f148, 0f3F800000, %f268, %p45;
	fma.rn.f32 	%f149, %f147, %f148, 0f00000000;
	fma.rn.f32 	%f150, %f147, 0f37CBAC00, 0fBAB607ED;
	selp.f32 	%f151, %f150, 0fB94D4153, %p45;
	selp.f32 	%f152, 0f3D2AAABB, 0f3C0885E4, %p45;
	fma.rn.f32 	%f153, %f151, %f147, %f152;
	selp.f32 	%f154, 0fBEFFFFFF, 0fBE2AAAA8, %p45;
	fma.rn.f32 	%f155, %f153, %f147, %f154;
	fma.rn.f32 	%f156, %f155, %f149, %f148;
	and.b32  	%r253, %r359, 2;
	setp.eq.s32 	%p46, %r253, 0;
	mov.f32 	%f157, 0f00000000;
	sub.f32 	%f158, %f157, %f156;
	selp.f32 	%f33, %f156, %f158, %p46;
	@%p44 bra 	$L__BB0_49;
	setp.neu.f32 	%p47, %f29, 0f7F800000;
	@%p47 bra 	$L__BB0_44;
	mov.f32 	%f161, 0f00000000;
	mul.rn.f32 	%f269, %f2, %f161;
	mov.b32 	%r363, 0;
	bra.uni 	$L__BB0_49;
$L__BB0_44:
	mov.b32 	%r72, %f2;
	shl.b32 	%r255, %r72, 8;
	or.b32  	%r73, %r255, -2147483648;
	mov.b64 	%rd163, 0;
	mov.b32 	%r360, 0;
	mov.u64 	%rd161, __cudart_i2opi_f;
	mov.u64 	%rd162, %rd2;
$L__BB0_45:
	.pragma "nounroll";
	ld.global.nc.u32 	%r256, [%rd161];
	mad.wide.u32 	%rd111, %r256, %r73, %rd163;
	shr.u64 	%rd163, %rd111, 32;
	st.local.u32 	[%rd162], %rd111;
	add.s32 	%r360, %r360, 1;
	add.s64 	%rd162, %rd162, 4;
	add.s64 	%rd161, %rd161, 4;
	setp.ne.s32 	%p48, %r360, 6;
	@%p48 bra 	$L__BB0_45;
	shr.u32 	%r257, %r72, 23;
	st.local.u32 	[%rd2+24], %rd163;
	and.b32  	%r76, %r257, 31;
	and.b32  	%r258, %r257, 224;
	add.s32 	%r259, %r258, -128;
	shr.u32 	%r260, %r259, 5;
	mul.wide.u32 	%rd112, %r260, 4;
	sub.s64 	%rd44, %rd2, %rd112;
	ld.local.u32 	%r361, [%rd44+24];
	ld.local.u32 	%r362, [%rd44+20];
	setp.eq.s32 	%p49, %r76, 0;
	@%p49 bra 	$L__BB0_48;
	shf.l.wrap.b32 	%r361, %r362, %r361, %r76;
	ld.local.u32 	%r261, [%rd44+16];
	shf.l.wrap.b32 	%r362, %r261, %r362, %r76;
$L__BB0_48:
	shr.u32 	%r262, %r361, 30;
	shf.l.wrap.b32 	%r263, %r362, %r361, 2;
	shl.b32 	%r264, %r362, 2;
	shr.u32 	%r265, %r263, 31;
	add.s32 	%r266, %r265, %r262;
	neg.s32 	%r267, %r266;
	setp.lt.s32 	%p50, %r72, 0;
	selp.b32 	%r363, %r267, %r266, %p50;
	xor.b32  	%r268, %r263, %r72;
	shr.s32 	%r269, %r263, 31;
	xor.b32  	%r270, %r269, %r263;
	xor.b32  	%r271, %r269, %r264;
	cvt.u64.u32 	%rd113, %r270;
	shl.b64 	%rd114, %rd113, 32;
	cvt.u64.u32 	%rd115, %r271;
	or.b64  	%rd116, %rd114, %rd115;
	cvt.rn.f64.s64 	%fd11, %rd116;
	mul.f64 	%fd12, %fd11, 0d3BF921FB54442D19;
	cvt.rn.f32.f64 	%f159, %fd12;
	neg.f32 	%f160, %f159;
	setp.lt.s32 	%p51, %r268, 0;
	selp.f32 	%f269, %f160, %f159, %p51;
$L__BB0_49:
	add.s32 	%r273, %r363, 1;
	mul.rn.f32 	%f162, %f269, %f269;
	and.b32  	%r274, %r363, 1;
	setp.eq.b32 	%p52, %r274, 1;
	selp.f32 	%f163, %f269, 0f3F800000, %p52;
	fma.rn.f32 	%f164, %f162, %f163, 0f00000000;
	fma.rn.f32 	%f165, %f162, 0f37CBAC00, 0fBAB607ED;
	selp.f32 	%f166, 0fB94D4153, %f165, %p52;
	selp.f32 	%f167, 0f3C0885E4, 0f3D2AAABB, %p52;
	fma.rn.f32 	%f168, %f166, %f162, %f167;
	selp.f32 	%f169, 0fBE2AAAA8, 0fBEFFFFFF, %p52;
	fma.rn.f32 	%f170, %f168, %f162, %f169;
	fma.rn.f32 	%f171, %f170, %f164, %f163;
	and.b32  	%r275, %r273, 2;
	setp.eq.s32 	%p53, %r275, 0;
	mov.f32 	%f172, 0f00000000;
	sub.f32 	%f173, %f172, %f171;
	selp.f32 	%f37, %f171, %f173, %p53;
	mul.f32 	%f174, %f1, 0f3F22F983;
	cvt.rni.s32.f32 	%r371, %f174;
	cvt.rn.f32.s32 	%f175, %r371;
	fma.rn.f32 	%f176, %f175, 0fBFC90FDA, %f1;
	fma.rn.f32 	%f177, %f175, 0fB3A22168, %f176;
	fma.rn.f32 	%f271, %f175, 0fA7C234C5, %f177;
	abs.f32 	%f39, %f1;
	setp.ltu.f32 	%p54, %f39, 0f47CE4780;
	mov.u32 	%r367, %r371;
	mov.f32 	%f270, %f271;
	@%p54 bra 	$L__BB0_57;
	setp.neu.f32 	%p55, %f39, 0f7F800000;
	@%p55 bra 	$L__BB0_52;
	mov.f32 	%f180, 0f00000000;
	mul.rn.f32 	%f270, %f1, %f180;
	mov.b32 	%r367, 0;
	bra.uni 	$L__BB0_57;
$L__BB0_52:
	mov.b32 	%r86, %f1;
	mov.b64 	%rd166, 0;
	mov.b32 	%r364, 0;
	mov.u64 	%rd164, __cudart_i2opi_f;
	shl.b32 	%r278, %r86, 8;
	or.b32  	%r279, %r278, -2147483648;
	mov.u64 	%rd165, %rd2;
$L__BB0_53:
	.pragma "nounroll";
	ld.global.nc.u32 	%r277, [%rd164];
	mad.wide.u32 	%rd119, %r277, %r279, %rd166;
	shr.u64 	%rd166, %rd119, 32;
	st.local.u32 	[%rd165], %rd119;
	add.s32 	%r364, %r364, 1;
	add.s64 	%rd165, %rd165, 4;
	add.s64 	%rd164, %rd164, 4;
	setp.ne.s32 	%p56, %r364, 6;
	@%p56 bra 	$L__BB0_53;
	shr.u32 	%r280, %r86, 23;
	st.local.u32 	[%rd2+24], %rd166;
	and.b32  	%r89, %r280, 31;
	and.b32  	%r281, %r280, 224;
	add.s32 	%r282, %r281, -128;
	shr.u32 	%r283, %r282, 5;
	mul.wide.u32 	%rd120, %r283, 4;
	sub.s64 	%rd51, %rd2, %rd120;
	ld.local.u32 	%r365, [%rd51+24];
	ld.local.u32 	%r366, [%rd51+20];
	setp.eq.s32 	%p57, %r89, 0;
	@%p57 bra 	$L__BB0_56;
	shf.l.wrap.b32 	%r365, %r366, %r365, %r89;
	ld.local.u32 	%r284, [%rd51+16];
	shf.l.wrap.b32 	%r366, %r284, %r366, %r89;
$L__BB0_56:
	shr.u32 	%r285, %r365, 30;
	shf.l.wrap.b32 	%r286, %r366, %r365, 2;
	shl.b32 	%r287, %r366, 2;
	shr.u32 	%r288, %r286, 31;
	add.s32 	%r289, %r288, %r285;
	neg.s32 	%r290, %r289;
	setp.lt.s32 	%p58, %r86, 0;
	selp.b32 	%r367, %r290, %r289, %p58;
	xor.b32  	%r291, %r286, %r86;
	shr.s32 	%r292, %r286, 31;
	xor.b32  	%r293, %r292, %r286;
	xor.b32  	%r294, %r292, %r287;
	cvt.u64.u32 	%rd121, %r293;
	shl.b64 	%rd122, %rd121, 32;
	cvt.u64.u32 	%rd123, %r294;
	or.b64  	%rd124, %rd122, %rd123;
	cvt.rn.f64.s64 	%fd13, %rd124;
	mul.f64 	%fd14, %fd13, 0d3BF921FB54442D19;
	cvt.rn.f32.f64 	%f178, %fd14;
	neg.f32 	%f179, %f178;
	setp.lt.s32 	%p59, %r291, 0;
	selp.f32 	%f270, %f179, %f178, %p59;
$L__BB0_57:
	setp.ltu.f32 	%p60, %f39, 0f47CE4780;
	mul.rn.f32 	%f181, %f270, %f270;
	and.b32  	%r296, %r367, 1;
	setp.eq.b32 	%p61, %r296, 1;
	selp.f32 	%f182, 0f3F800000, %f270, %p61;
	fma.rn.f32 	%f183, %f181, %f182, 0f00000000;
	fma.rn.f32 	%f184, %f181, 0f37CBAC00, 0fBAB607ED;
	selp.f32 	%f185, %f184, 0fB94D4153, %p61;
	selp.f32 	%f186, 0f3D2AAABB, 0f3C0885E4, %p61;
	fma.rn.f32 	%f187, %f185, %f181, %f186;
	selp.f32 	%f188, 0fBEFFFFFF, 0fBE2AAAA8, %p61;
	fma.rn.f32 	%f189, %f187, %f181, %f188;
	fma.rn.f32 	%f190, %f189, %f183, %f182;
	and.b32  	%r297, %r367, 2;
	setp.eq.s32 	%p62, %r297, 0;
	mov.f32 	%f191, 0f00000000;
	sub.f32 	%f192, %f191, %f190;
	selp.f32 	%f43, %f190, %f192, %p62;
	@%p60 bra 	$L__BB0_65;
	setp.neu.f32 	%p63, %f39, 0f7F800000;
	@%p63 bra 	$L__BB0_60;
	mov.f32 	%f195, 0f00000000;
	mul.rn.f32 	%f271, %f1, %f195;
	mov.b32 	%r371, 0;
	bra.uni 	$L__BB0_65;
$L__BB0_60:
	mov.b32 	%r98, %f1;
	shl.b32 	%r299, %r98, 8;
	or.b32  	%r99, %r299, -2147483648;
	mov.b64 	%rd169, 0;
	mov.b32 	%r368, 0;
	mov.u64 	%rd167, __cudart_i2opi_f;
	mov.u64 	%rd168, %rd2;
$L__BB0_61:
	.pragma "nounroll";
	ld.global.nc.u32 	%r300, [%rd167];
	mad.wide.u32 	%rd127, %r300, %r99, %rd169;
	shr.u64 	%rd169, %rd127, 32;
	st.local.u32 	[%rd168], %rd127;
	add.s32 	%r368, %r368, 1;
	add.s64 	%rd168, %rd168, 4;
	add.s64 	%rd167, %rd167, 4;
	setp.ne.s32 	%p64, %r368, 6;
	@%p64 bra 	$L__BB0_61;
	shr.u32 	%r301, %r98, 23;
	st.local.u32 	[%rd2+24], %rd169;
	and.b32  	%r102, %r301, 31;
	and.b32  	%r302, %r301, 224;
	add.s32 	%r303, %r302, -128;
	shr.u32 	%r304, %r303, 5;
	mul.wide.u32 	%rd128, %r304, 4;
	sub.s64 	%rd58, %rd2, %rd128;
	ld.local.u32 	%r369, [%rd58+24];
	ld.local.u32 	%r370, [%rd58+20];
	setp.eq.s32 	%p65, %r102, 0;
	@%p65 bra 	$L__BB0_64;
	shf.l.wrap.b32 	%r369, %r370, %r369, %r102;
	ld.local.u32 	%r305, [%rd58+16];
	shf.l.wrap.b32 	%r370, %r305, %r370, %r102;
$L__BB0_64:
	shr.u32 	%r306, %r369, 30;
	shf.l.wrap.b32 	%r307, %r370, %r369, 2;
	shl.b32 	%r308, %r370, 2;
	shr.u32 	%r309, %r307, 31;
	add.s32 	%r310, %r309, %r306;
	neg.s32 	%r311, %r310;
	setp.lt.s32 	%p66, %r98, 0;
	selp.b32 	%r371, %r311, %r310, %p66;
	xor.b32  	%r312, %r307, %r98;
	shr.s32 	%r313, %r307, 31;
	xor.b32  	%r314, %r313, %r307;
	xor.b32  	%r315, %r313, %r308;
	cvt.u64.u32 	%rd129, %r314;
	shl.b64 	%rd130, %rd129, 32;
	cvt.u64.u32 	%rd131, %r315;
	or.b64  	%rd132, %rd130, %rd131;
	cvt.rn.f64.s64 	%fd15, %rd132;
	mul.f64 	%fd16, %fd15, 0d3BF921FB54442D19;
	cvt.rn.f32.f64 	%f193, %fd16;
	neg.f32 	%f194, %f193;
	setp.lt.s32 	%p67, %r312, 0;
	selp.f32 	%f271, %f194, %f193, %p67;
$L__BB0_65:
	ld.param.u32 	%r339, [process_image_param_8];
	add.u64 	%rd133, %SP, 32;
	add.u64 	%rd134, %SPL, 32;
	add.s32 	%r318, %r371, 1;
	mul.rn.f32 	%f196, %f271, %f271;
	and.b32  	%r319, %r371, 1;
	setp.eq.b32 	%p68, %r319, 1;
	selp.f32 	%f197, %f271, 0f3F800000, %p68;
	fma.rn.f32 	%f198, %f196, %f197, 0f00000000;
	fma.rn.f32 	%f199, %f196, 0f37CBAC00, 0fBAB607ED;
	selp.f32 	%f200, 0fB94D4153, %f199, %p68;
	selp.f32 	%f201, 0f3C0885E4, 0f3D2AAABB, %p68;
	fma.rn.f32 	%f202, %f200, %f196, %f201;
	selp.f32 	%f203, 0fBE2AAAA8, 0fBEFFFFFF, %p68;
	fma.rn.f32 	%f204, %f202, %f196, %f203;
	fma.rn.f32 	%f205, %f204, %f198, %f197;
	and.b32  	%r320, %r318, 2;
	setp.eq.s32 	%p69, %r320, 0;
	mov.f32 	%f206, 0f00000000;
	sub.f32 	%f207, %f206, %f205;
	selp.f32 	%f208, %f205, %f207, %p69;
	mul.f32 	%f209, %f37, %f208;
	mul.f32 	%f210, %f23, %f33;
	fma.rn.f32 	%f211, %f210, %f43, %f209;
	mul.f32 	%f212, %f33, %f208;
	mul.f32 	%f213, %f23, %f212;
	mul.f32 	%f214, %f37, %f43;
	sub.f32 	%f215, %f213, %f214;
	mul.f32 	%f216, %f27, %f43;
	mul.f32 	%f217, %f27, %f208;
	mul.f32 	%f218, %f23, %f37;
	mul.f32 	%f219, %f218, %f43;
	sub.f32 	%f220, %f219, %f212;
	mul.f32 	%f221, %f23, %f209;
	fma.rn.f32 	%f222, %f33, %f43, %f221;
	mul.f32 	%f223, %f17, %f215;
	fma.rn.f32 	%f224, %f12, %f211, %f223;
	fma.rn.f32 	%f225, %f27, %f33, %f224;
	mul.f32 	%f226, %f17, %f217;
	fma.rn.f32 	%f227, %f12, %f216, %f226;
	sub.f32 	%f228, %f227, %f23;
	mul.f32 	%f229, %f17, %f222;
	fma.rn.f32 	%f230, %f12, %f220, %f229;
	fma.rn.f32 	%f231, %f27, %f37, %f230;
	mul.f32 	%f232, %f225, %f225;
	fma.rn.f32 	%f233, %f228, %f228, %f232;
	fma.rn.f32 	%f234, %f231, %f231, %f233;
	rsqrt.approx.f32 	%f235, %f234;
	mul.f32 	%f47, %f235, %f225;
	mul.f32 	%f48, %f235, %f228;
	mul.f32 	%f49, %f235, %f231;
	cvt.rn.f32.s32 	%f50, %r6;
	cvt.rn.f32.s32 	%f51, %r5;
	cvt.rn.f32.s32 	%f52, %r4;
	cvt.f64.f32 	%fd17, %f47;
	cvt.f64.f32 	%fd18, %f48;
	cvt.f64.f32 	%fd19, %f49;
	st.local.f64 	[%rd134], %fd17;
	st.local.f64 	[%rd134+8], %fd18;
	st.local.f64 	[%rd134+16], %fd19;
	mov.u64 	%rd135, $str;
	cvta.global.u64 	%rd136, %rd135;
	{ // callseq 0, 0
	.param .b64 param0;
	st.param.b64 	[param0], %rd136;
	.param .b64 param1;
	st.param.b64 	[param1], %rd133;
	.param .b32 retval0;
	call.uni (retval0), 
	vprintf, 
	(
	param0, 
	param1
	);
	ld.param.b32 	%r321, [retval0];
	} // callseq 0
	cvt.rn.f32.s32 	%f53, %r339;
	mov.b32 	%r372, 0;
$L__BB0_66:
	ld.param.u32 	%r335, [process_image_param_5];
	ld.param.u64 	%rd145, [process_image_param_4];
	cvta.to.global.u64 	%rd59, %rd145;
	cvt.rn.f32.u32 	%f236, %r372;
	fma.rn.f32 	%f237, %f47, %f236, %f50;
	fma.rn.f32 	%f238, %f48, %f236, %f51;
	fma.rn.f32 	%f239, %f49, %f236, %f52;
	div.rn.f32 	%f240, %f237, %f53;
	cvt.rzi.s32.f32 	%r112, %f240;
	div.rn.f32 	%f241, %f238, %f53;
	cvt.rzi.s32.f32 	%r113, %f241;
	div.rn.f32 	%f242, %f239, %f53;
	cvt.rzi.s32.f32 	%r114, %f242;
	setp.gt.s32 	%p70, %r112, -1;
	setp.lt.s32 	%p71, %r112, %r335;
	and.pred  	%p72, %p70, %p71;
	setp.gt.s32 	%p73, %r113, -1;
	setp.lt.s32 	%p74, %r113, %r131;
	and.pred  	%p75, %p73, %p74;
	and.pred  	%p77, %p72, %p75;
	setp.gt.s32 	%p78, %r114, -1;
	setp.lt.s32 	%p79, %r114, %r132;
	and.pred  	%p80, %p78, %p79;
	and.pred  	%p82, %p77, %p80;
	not.pred 	%p83, %p82;
	@%p83 bra 	$L__BB0_68;
	mad.lo.s32 	%r323, %r112, %r131, %r113;
	mad.lo.s32 	%r324, %r323, %r132, %r114;
	mul.wide.s32 	%rd137, %r324, 4;
	add.s64 	%rd138, %rd59, %rd137;
	atom.global.add.u32 	%r325, [%rd138], 1;
$L__BB0_68:
	ld.param.u32 	%r336, [process_image_param_5];
	add.s32 	%r115, %r372, 1;
	cvt.rn.f32.u32 	%f243, %r115;
	fma.rn.f32 	%f244, %f47, %f243, %f50;
	fma.rn.f32 	%f245, %f48, %f243, %f51;
	fma.rn.f32 	%f246, %f49, %f243, %f52;
	div.rn.f32 	%f247, %f244, %f53;
	cvt.rzi.s32.f32 	%r116, %f247;
	div.rn.f32 	%f248, %f245, %f53;
	cvt.rzi.s32.f32 	%r117, %f248;
	div.rn.f32 	%f249, %f246, %f53;
	cvt.rzi.s32.f32 	%r118, %f249;
	setp.gt.s32 	%p84, %r116, -1;
	setp.lt.s32 	%p85, %r116, %r336;
	and.pred  	%p86, %p84, %p85;
	setp.gt.s32 	%p87, %r117, -1;
	setp.lt.s32 	%p88, %r117, %r131;
	and.pred  	%p89, %p87, %p88;
	and.pred  	%p91, %p86, %p89;
	setp.gt.s32 	%p92, %r118, -1;
	setp.lt.s32 	%p93, %r118, %r132;
	and.pred  	%p94, %p92, %p93;
	and.pred  	%p96, %p91, %p94;
	not.pred 	%p97, %p96;
	@%p97 bra 	$L__BB0_70;
	mad.lo.s32 	%r326, %r116, %r131, %r117;
	mad.lo.s32 	%r327, %r326, %r132, %r118;
	mul.wide.s32 	%rd139, %r327, 4;
	add.s64 	%rd140, %rd59, %rd139;
	atom.global.add.u32 	%r328, [%rd140], 1;
$L__BB0_70:
	ld.param.u32 	%r337, [process_image_param_5];
	add.s32 	%r119, %r115, 1;
	cvt.rn.f32.u32 	%f250, %r119;
	fma.rn.f32 	%f251, %f47, %f250, %f50;
	fma.rn.f32 	%f252, %f48, %f250, %f51;
	fma.rn.f32 	%f253, %f49, %f250, %f52;
	div.rn.f32 	%f254, %f251, %f53;
	cvt.rzi.s32.f32 	%r120, %f254;
	div.rn.f32 	%f255, %f252, %f53;
	cvt.rzi.s32.f32 	%r121, %f255;
	div.rn.f32 	%f256, %f253, %f53;
	cvt.rzi.s32.f32 	%r122, %f256;
	setp.gt.s32 	%p98, %r120, -1;
	setp.lt.s32 	%p99, %r120, %r337;
	and.pred  	%p100, %p98, %p99;
	setp.gt.s32 	%p101, %r121, -1;
	setp.lt.s32 	%p102, %r121, %r131;
	and.pred  	%p103, %p101, %p102;
	and.pred  	%p105, %p100, %p103;
	setp.gt.s32 	%p106, %r122, -1;
	setp.lt.s32 	%p107, %r122, %r132;
	and.pred  	%p108, %p106, %p107;
	and.pred  	%p110, %p105, %p108;
	not.pred 	%p111, %p110;
	@%p111 bra 	$L__BB0_72;
	mad.lo.s32 	%r329, %r120, %r131, %r121;
	mad.lo.s32 	%r330, %r329, %r132, %r122;
	mul.wide.s32 	%rd141, %r330, 4;
	add.s64 	%rd142, %rd59, %rd141;
	atom.global.add.u32 	%r331, [%rd142], 1;
$L__BB0_72:
	ld.param.u32 	%r338, [process_image_param_5];
	add.s32 	%r123, %r119, 1;
	cvt.rn.f32.u32 	%f257, %r123;
	fma.rn.f32 	%f258, %f47, %f257, %f50;
	fma.rn.f32 	%f259, %f48, %f257, %f51;
	fma.rn.f32 	%f260, %f49, %f257, %f52;
	div.rn.f32 	%f261, %f258, %f53;
	cvt.rzi.s32.f32 	%r124, %f261;
	div.rn.f32 	%f262, %f259, %f53;
	cvt.rzi.s32.f32 	%r125, %f262;
	div.rn.f32 	%f263, %f260, %f53;
	cvt.rzi.s32.f32 	%r126, %f263;
	setp.gt.s32 	%p112, %r124, -1;
	setp.lt.s32 	%p113, %r124, %r338;
	and.pred  	%p114, %p112, %p113;
	setp.gt.s32 	%p115, %r125, -1;
	setp.lt.s32 	%p116, %r125, %r131;
	and.pred  	%p117, %p115, %p116;
	and.pred  	%p119, %p114, %p117;
	setp.gt.s32 	%p120, %r126, -1;
	setp.lt.s32 	%p121, %r126, %r132;
	and.pred  	%p122, %p120, %p121;
	and.pred  	%p124, %p119, %p122;
	not.pred 	%p125, %p124;
	@%p125 bra 	$L__BB0_74;
	mad.lo.s32 	%r332, %r124, %r131, %r125;
	mad.lo.s32 	%r333, %r332, %r132, %r126;
	mul.wide.s32 	%rd143, %r333, 4;
	add.s64 	%rd144, %rd59, %rd143;
	atom.global.add.u32 	%r334, [%rd144], 1;
$L__BB0_74:
	add.s32 	%r372, %r123, 1;
	setp.ne.s32 	%p126, %r372, 1000;
	@%p126 bra 	$L__BB0_66;
$L__BB0_75:
	ret;

}


// ===== COMPILED SASS (sm_100) =====

	.target	sm_100

	.elftype	@"ET_EXEC"


//--------------------- .note.nv.tkinfo           --------------------------
	.section	.note.nv.tkinfo,"",@"SHT_NOTE"
	.sectionflags	@"SHF_NOTE_NV_TKINFO"
	.tkinfo
        /*0018*/ 	.word	0x00000002
        /*0030*/ 	.string	""
        /*0030*/ 	.string	"ptxas"
        /*0030*/ 	.string	"Cuda compilation tools, release 13.0, V13.0.88"
        /*0030*/ 	.string	"Build cuda_13.0.r13.0/compiler.36424714_0"
        /*0030*/ 	.string	"-arch sm_100 -m 64 "



//--------------------- .note.nv.cuinfo           --------------------------
	.section	.note.nv.cuinfo,"",@"SHT_NOTE"
	.sectionflags	@"SHF_NOTE_NV_CUINFO"
        /*0018*/ 	.short	0x0002
        /*001a*/ 	.short	0x0064
        /*001c*/ 	.short	0x0082
	.zero		2


//--------------------- .nv.info                  --------------------------
	.section	.nv.info,"",@"SHT_CUDA_INFO"
	.align	4


	//----- nvinfo : EIATTR_REGCOUNT
	.align		4
        /*0000*/ 	.byte	0x04, 0x2f
        /*0002*/ 	.short	(.L_3 - .L_2)
	.align		4
.L_2:
        /*0004*/ 	.word	index@(process_image)
        /*0008*/ 	.word	0x00000020


	//----- nvinfo : EIATTR_FRAME_SIZE
	.align		4
.L_3:
        /*000c*/ 	.byte	0x04, 0x11
        /*000e*/ 	.short	(.L_5 - .L_4)
	.align		4
.L_4:
        /*0010*/ 	.word	index@($__internal_0_$__cuda_sm3x_div_rn_noftz_f32_slowpath)
        /*0014*/ 	.word	0x00000038


	//----- nvinfo : EIATTR_FRAME_SIZE
	.align		4
.L_5:
        /*0018*/ 	.byte	0x04, 0x11
        /*001a*/ 	.short	(.L_7 - .L_6)
	.align		4
.L_6:
        /*001c*/ 	.word	index@(process_image)
        /*0020*/ 	.word	0x00000038


	//----- nvinfo : EIATTR_MIN_STACK_SIZE
	.align		4
.L_7:
        /*0024*/ 	.byte	0x04, 0x12
        /*0026*/ 	.short	(.L_9 - .L_8)
	.align		4
.L_8:
        /*0028*/ 	.word	index@(process_image)
        /*002c*/ 	.word	0x00000038
.L_9:


//--------------------- .nv.compat                --------------------------
	.section	.nv.compat,"",@"SHT_CUDA_COMPAT_INFO"
	.align	4
        /*0000*/ 	.byte	0x02, 0x09, 0x00, 0x00, 0x02, 0x02, 0x01, 0x00, 0x02, 0x05, 0x05, 0x00, 0x03, 0x07, 0x01, 0x01
        /*0010*/ 	.byte	0x02, 0x03, 0x00, 0x00, 0x02, 0x06, 0x01, 0x00, 0x04, 0x0b, 0x08, 0x00, 0x01, 0x00, 0x00, 0x00
        /*0020*/ 	.byte	0x00, 0x00, 0x00, 0x00


//--------------------- .nv.info.process_image    --------------------------
	.section	.nv.info.process_image,"",@"SHT_CUDA_INFO"
	.sectionflags	@""
	.align	4


	//----- nvinfo : EIATTR_CUDA_API_VERSION
	.align		4
        /*0000*/ 	.byte	0x04, 0x37
        /*0002*/ 	.short	(.L_11 - .L_10)
.L_10:
        /*0004*/ 	.word	0x00000082


	//----- nvinfo : EIATTR_KPARAM_INFO
	.align		4
.L_11:
        /*0008*/ 	.byte	0x04, 0x17
        /*000a*/ 	.short	(.L_13 - .L_12)
.L_12:
        /*000c*/ 	.word	0x00000000
        /*0010*/ 	.short	0x0008
        /*0012*/ 	.short	0x002c
        /*0014*/ 	.byte	0x00, 0xf0, 0x11, 0x00


	//----- nvinfo : EIATTR_KPARAM_INFO
	.align		4
.L_13:
        /*0018*/ 	.byte	0x04, 0x17
        /*001a*/ 	.short	(.L_15 - .L_14)
.L_14:
        /*001c*/ 	.word	0x00000000
        /*0020*/ 	.short	0x0007
        /*0022*/ 	.short	0x0028
        /*0024*/ 	.byte	0x00, 0xf0, 0x11, 0x00


	//----- nvinfo : EIATTR_KPARAM_INFO
	.align		4
.L_15:
        /*0028*/ 	.byte	0x04, 0x17
        /*002a*/ 	.short	(.L_17 - .L_16)
.L_16:
        /*002c*/ 	.word	0x00000000
        /*0030*/ 	.short	0x0006
        /*0032*/ 	.short	0x0024
        /*0034*/ 	.byte	0x00, 0xf0, 0x11, 0x00


	//----- nvinfo : EIATTR_KPARAM_INFO
	.align		4
.L_17:
        /*0038*/ 	.byte	0x04, 0x17
        /*003a*/ 	.short	(.L_19 - .L_18)
.L_18:
        /*003c*/ 	.word	0x00000000
        /*0040*/ 	.short	0x0005
        /*0042*/ 	.short	0x0020
        /*0044*/ 	.byte	0x00, 0xf0, 0x11, 0x00


	//----- nvinfo : EIATTR_KPARAM_INFO
	.align		4
.L_19:
        /*0048*/ 	.byte	0x04, 0x17
        /*004a*/ 	.short	(.L_21 - .L_20)
.L_20:
        /*004c*/ 	.word	0x00000000
        /*0050*/ 	.short	0x0004
        /*0052*/ 	.short	0x0018
        /*0054*/ 	.byte	0x00, 0xf5, 0x21, 0x00


	//----- nvinfo : EIATTR_KPARAM_INFO
	.align		4
.L_21:
        /*0058*/ 	.byte	0x04, 0x17
        /*005a*/ 	.short	(.L_23 - .L_22)
.L_22:
        /*005c*/ 	.word	0x00000000
        /*0060*/ 	.short	0x0003
        /*0062*/ 	.short	0x0010
        /*0064*/ 	.byte	0x00, 0xf5, 0x21, 0x00


	//----- nvinfo : EIATTR_KPARAM_INFO
	.align		4
.L_23:
        /*0068*/ 	.byte	0x04, 0x17
        /*006a*/ 	.short	(.L_25 - .L_24)
.L_24:
        /*006c*/ 	.word	0x00000000
        /*0070*/ 	.short	0x0002
        /*0072*/ 	.short	0x000c
        /*0074*/ 	.byte	0x00, 0xf0, 0x11, 0x00


	//----- nvinfo : EIATTR_KPARAM_INFO
	.align		4
.L_25:
        /*0078*/ 	.byte	0x04, 0x17
        /*007a*/ 	.short	(.L_27 - .L_26)
.L_26:
        /*007c*/ 	.word	0x00000000
        /*0080*/ 	.short	0x0001
        /*0082*/ 	.short	0x0008
        /*0084*/ 	.byte	0x00, 0xf0, 0x11, 0x00


	//----- nvinfo : EIATTR_KPARAM_INFO
	.align		4
.L_27:
        /*0088*/ 	.byte	0x04, 0x17
        /*008a*/ 	.short	(.L_29 - .L_28)
.L_28:
        /*008c*/ 	.word	0x00000000
        /*0090*/ 	.short	0x0000
        /*0092*/ 	.short	0x0000
        /*0094*/ 	.byte	0x00, 0xf5, 0x21, 0x00


	//----- nvinfo : EIATTR_SPARSE_MMA_MASK
	.align		4
.L_29:
        /*0098*/ 	.byte	0x03, 0x50
        /*009a*/ 	.short	0x0000


	//----- nvinfo : EIATTR_MAXREG_COUNT
	.align		4
        /*009c*/ 	.byte	0x03, 0x1b
        /*009e*/ 	.short	0x00ff


	//----- nvinfo : EIATTR_EXTERNS
	.align		4
        /*00a0*/ 	.byte	0x04, 0x0f
        /*00a2*/ 	.short	(.L_31 - .L_30)


	//   ....[0]....
	.align		4
.L_30:
        /*00a4*/ 	.word	index@(vprintf)


	//----- nvinfo : EIATTR_MERCURY_ISA_VERSION
	.align		4
.L_31:
        /*00a8*/ 	.byte	0x03, 0x5f
        /*00aa*/ 	.short	0x0101


	//----- nvinfo : EIATTR_VRC_CTA_INIT_COUNT
	.align		4
        /*00ac*/ 	.byte	0x02, 0x4a
	.zero		1
	.zero		1


	//----- nvinfo : EIATTR_SYSCALL_OFFSETS
	.align		4
        /*00b0*/ 	.byte	0x04, 0x46
        /*00b2*/ 	.short	(.L_33 - .L_32)


	//   ....[0]....
.L_32:
        /*00b4*/ 	.word	0x00002e80


	//----- nvinfo : EIATTR_EXIT_INSTR_OFFSETS
	.align		4
.L_33:
        /*00b8*/ 	.byte	0x04, 0x1c
        /*00ba*/ 	.short	(.L_35 - .L_34)


	//   ....[0]....
.L_34:
        /*00bc*/ 	.word	0x00000160


	//   ....[1]....
        /*00c0*/ 	.word	0x00003f70


	//----- nvinfo : EIATTR_CRS_STACK_SIZE
	.align		4
.L_35:
        /*00c4*/ 	.byte	0x04, 0x1e
        /*00c6*/ 	.short	(.L_37 - .L_36)
.L_36:
        /*00c8*/ 	.word	0x00000000


	//----- nvinfo : EIATTR_CBANK_PARAM_SIZE
	.align		4
.L_37:
        /*00cc*/ 	.byte	0x03, 0x19
        /*00ce*/ 	.short	0x0030


	//----- nvinfo : EIATTR_PARAM_CBANK
	.align		4
        /*00d0*/ 	.byte	0x04, 0x0a
        /*00d2*/ 	.short	(.L_39 - .L_38)
	.align		4
.L_38:
        /*00d4*/ 	.word	index@(.nv.constant0.process_image)
        /*00d8*/ 	.short	0x0380
        /*00da*/ 	.short	0x0030


	//----- nvinfo : EIATTR_SW_WAR
	.align		4
.L_39:
        /*00dc*/ 	.byte	0x04, 0x36
        /*00de*/ 	.short	(.L_41 - .L_40)
.L_40:
        /*00e0*/ 	.word	0x00000008
.L_41:


//--------------------- .nv.callgraph             --------------------------
	.section	.nv.callgraph,"",@"SHT_CUDA_CALLGRAPH"
	.align	4
	.sectionentsize	8
	.align		4
        /*0000*/ 	.word	0x00000000
	.align		4
        /*0004*/ 	.word	0xffffffff
	.align		4
        /*0008*/ 	.word	index@(process_image)
	.align		4
        /*000c*/ 	.word	index@(vprintf)
	.align		4
        /*0010*/ 	.word	0x00000000
	.align		4
        /*0014*/ 	.word	0xfffffffe
	.align		4
        /*0018*/ 	.word	0x00000000
	.align		4
        /*001c*/ 	.word	0xfffffffd
	.align		4
        /*0020*/ 	.word	0x00000000
	.align		4
        /*0024*/ 	.word	0xfffffffc


//--------------------- .nv.constant4             --------------------------
	.section	.nv.constant4,"a",@progbits
	.align	8
	.align		8
.nv.constant4:
        /*0000*/ 	.dword	vprintf
	.align		8
        /*0008*/ 	.dword	$str
	.align		8
        /*0010*/ 	.dword	__cudart_i2opi_f


//--------------------- .text.process_image       --------------------------
	.section	.text.process_image,"ax",@progbits
	.align	128
        .global         process_image
        .type           process_image,@function
        .size           process_image,(.L_x_67 - process_image)
        .other          process_image,@"STO_CUDA_ENTRY STV_DEFAULT"
process_image:
.text.process_image:
[----:B------:R-:W0:Y:S01]  /*0000*/  LDC R1, c[0x0][0x37c] ;  /* 0x0000df00ff017b82 */ /* 0x000e220000000800 */
[----:B------:R-:W1:Y:S01]  /*0010*/  S2R R5, SR_TID.Y ;  /* 0x0000000000057919 */ /* 0x000e620000002200 */
[----:B------:R-:W2:Y:S06]  /*0020*/  LDCU UR5, c[0x0][0x2fc] ;  /* 0x00005f80ff0577ac */ /* 0x000eac0008000800 */
[----:B------:R-:W3:Y:S01]  /*0030*/  LDC R0, c[0x0][0x360] ;  /* 0x0000d800ff007b82 */ /* 0x000ee20000000800 */
[----:B0-----:R-:W-:Y:S01]  /*0040*/  VIADD R1, R1, 0xffffffc8 ;  /* 0xffffffc801017836 */ /* 0x001fe20000000000 */
[----:B------:R-:W3:Y:S01]  /*0050*/  S2R R3, SR_TID.X ;  /* 0x0000000000037919 */ /* 0x000ee20000002100 */
[----:B------:R-:W0:Y:S01]  /*0060*/  LDCU.128 UR8, c[0x0][0x380] ;  /* 0x00007000ff0877ac */ /* 0x000e220008000c00 */
[----:B------:R-:W0:Y:S01]  /*0070*/  S2R R7, SR_CTAID.Z ;  /* 0x0000000000077919 */ /* 0x000e220000002700 */
[----:B------:R-:W4:Y:S03]  /*0080*/  LDCU.64 UR36, c[0x0][0x358] ;  /* 0x00006b00ff2477ac */ /* 0x000f260008000a00 */
[----:B------:R-:W1:Y:S08]  /*0090*/  S2UR UR6, SR_CTAID.Y ;  /* 0x00000000000679c3 */ /* 0x000e700000002600 */
[----:B------:R-:W1:Y:S08]  /*00a0*/  LDC R22, c[0x0][0x364] ;  /* 0x0000d900ff167b82 */ /* 0x000e700000000800 */
[----:B------:R-:W3:Y:S01]  /*00b0*/  S2UR UR4, SR_CTAID.X ;  /* 0x00000000000479c3 */ /* 0x000ee20000002500 */
[----:B-1----:R-:W-:-:S02]  /*00c0*/  IMAD R22, R22, UR6, R5 ;  /* 0x0000000616167c24 */ /* 0x002fc4000f8e0205 */
[----:B---3--:R-:W-:Y:S02]  /*00d0*/  IMAD R0, R0, UR4, R3 ;  /* 0x0000000400007c24 */ /* 0x008fe4000f8e0203 */
[----:B0-----:R-:W-:-:S04]  /*00e0*/  IMAD R3, R7, UR11, R22 ;  /* 0x0000000b07037c24 */ /* 0x001fc8000f8e0216 */
[----:B------:R-:W-:-:S05]  /*00f0*/  IMAD R3, R3, UR10, R0 ;  /* 0x0000000a03037c24 */ /* 0x000fca000f8e0200 */
[----:B------:R-:W-:-:S04]  /*0100*/  IADD3 R2, P0, PT, R3, UR8, RZ ;  /* 0x0000000803027c10 */ /* 0x000fc8000ff1e0ff */
[----:B------:R-:W-:-:S05]  /*0110*/  LEA.HI.X.SX32 R3, R3, UR9, 0x1, P0 ;  /* 0x0000000903037c11 */ /* 0x000fca00080f0eff */
[----:B----4-:R-:W3:Y:S01]  /*0120*/  LDG.E.U8 R2, desc[UR36][R2.64] ;  /* 0x0000002402027981 */ /* 0x010ee2000c1e1100 */
[----:B------:R-:W-:-:S04]  /*0130*/  ISETP.GE.AND P0, PT, R22, UR11, PT ;  /* 0x0000000b16007c0c */ /* 0x000fc8000bf06270 */
[----:B------:R-:W-:-:S04]  /*0140*/  ISETP.GE.OR P0, PT, R0, UR10, P0 ;  /* 0x0000000a00007c0c */ /* 0x000fc80008706670 */
[----:B---3--:R-:W-:-:S13]  /*0150*/  ISETP.EQ.OR P0, PT, R2, RZ, P0 ;  /* 0x000000ff0200720c */ /* 0x008fda0000702670 */
[----:B--2---:R-:W-:Y:S05]  /*0160*/  @P0 EXIT ;  /* 0x000000000000094d */ /* 0x004fea0003800000 */
[----:B------:R-:W0:Y:S01]  /*0170*/  LDC.64 R4, c[0x0][0x390] ;  /* 0x0000e400ff047b82 */ /* 0x000e220000000a00 */
[----:B------:R-:W-:-:S04]  /*0180*/  IMAD R3, R7, 0x7, RZ ;  /* 0x0000000707037824 */ /* 0x000fc800078e02ff */
[----:B0-----:R-:W-:-:S05]  /*0190*/  IMAD.WIDE.U32 R4, R3, 0x4, R4 ;  /* 0x0000000403047825 */ /* 0x001fca00078e0004 */
[----:B------:R-:W2:Y:S04]  /*01a0*/  LDG.E R3, desc[UR36][R4.64+0x14] ;  /* 0x0000142404037981 */ /* 0x000ea8000c1e1900 */
[----:B------:R-:W3:Y:S04]  /*01b0*/  LDG.E R7, desc[UR36][R4.64+0x10] ;  /* 0x0000102404077981 */ /* 0x000ee8000c1e1900 */
[----:B------:R-:W4:Y:S04]  /*01c0*/  LDG.E R8, desc[UR36][R4.64+0xc] ;  /* 0x00000c2404087981 */ /* 0x000f28000c1e1900 */
[----:B------:R-:W4:Y:S04]  /*01d0*/  LDG.E R11, desc[UR36][R4.64+0x18] ;  /* 0x00001824040b7981 */ /* 0x000f28000c1e1900 */
[----:B------:R0:W5:Y:S04]  /*01e0*/  LDG.E R17, desc[UR36][R4.64+0x8] ;  /* 0x0000082404117981 */ /* 0x000168000c1e1900 */
[----:B------:R0:W5:Y:S04]  /*01f0*/  LDG.E R18, desc[UR36][R4.64+0x4] ;  /* 0x0000042404127981 */ /* 0x000168000c1e1900 */
[----:B------:R0:W5:Y:S01]  /*0200*/  LDG.E R19, desc[UR36][R4.64] ;  /* 0x0000002404137981 */ /* 0x000162000c1e1900 */
[----:B------:R-:W-:Y:S01]  /*0210*/  I2FP.F32.S32 R2, UR10 ;  /* 0x0000000a00027c45 */ /* 0x000fe20008201400 */
[----:B------:R-:W-:Y:S01]  /*0220*/  BSSY.RECONVERGENT B2, `(.L_x_0) ;  /* 0x0000017000027945 */ /* 0x000fe20003800200 */
[----:B------:R-:W-:-:S02]  /*0230*/  I2FP.F32.S32 R0, R0 ;  /* 0x0000000000007245 */ /* 0x000fc40000201400 */
[----:B------:R-:W1:Y:S03]  /*0240*/  MUFU.RCP R9, R2 ;  /* 0x0000000200097308 */ /* 0x000e660000001000 */
[----:B------:R-:W-:-:S05]  /*0250*/  FADD R0, R0, 0.5 ;  /* 0x3f00000000007421 */ /* 0x000fca0000000000 */
[----:B------:R-:W0:Y:S01]  /*0260*/  FCHK P0, R0, R2 ;  /* 0x0000000200007302 */ /* 0x000e220000000000 */
[----:B-1----:R-:W-:-:S04]  /*0270*/  FFMA R6, -R2, R9, 1 ;  /* 0x3f80000002067423 */ /* 0x002fc80000000109 */
[----:B------:R-:W-:Y:S02]  /*0280*/  FFMA R13, R9, R6, R9 ;  /* 0x00000006090d7223 */ /* 0x000fe40000000009 */
[----:B------:R-:W1:Y:S02]  /*0290*/  LDC R6, c[0x0][0x2f8] ;  /* 0x0000be00ff067b82 */ /* 0x000e640000000800 */
[----:B------:R-:W-:-:S04]  /*02a0*/  FFMA R10, R0, R13, RZ ;  /* 0x0000000d000a7223 */ /* 0x000fc800000000ff */
[----:B------:R-:W-:-:S04]  /*02b0*/  FFMA R12, -R2, R10, R0 ;  /* 0x0000000a020c7223 */ /* 0x000fc80000000100 */
[----:B------:R-:W-:Y:S01]  /*02c0*/  FFMA R12, R13, R12, R10 ;  /* 0x0000000c0d0c7223 */ /* 0x000fe2000000000a */
[----:B--2---:R-:W-:Y:S02]  /*02d0*/  I2FP.F32.S32 R3, R3 ;  /* 0x0000000300037245 */ /* 0x004fe40000201400 */
[----:B---3--:R-:W-:-:S03]  /*02e0*/  I2FP.F32.S32 R9, R7 ;  /* 0x0000000700097245 */ /* 0x008fc60000201400 */
[----:B------:R-:W-:Y:S01]  /*02f0*/  FMUL R7, R3, 0.017453292384743690491 ;  /* 0x3c8efa3503077820 */ /* 0x000fe20000400000 */
[----:B----4-:R-:W-:Y:S01]  /*0300*/  I2FP.F32.S32 R8, R8 ;  /* 0x0000000800087245 */ /* 0x010fe20000201400 */
[----:B------:R-:W-:Y:S01]  /*0310*/  FMUL R9, R9, 0.017453292384743690491 ;  /* 0x3c8efa3509097820 */ /* 0x000fe20000400000 */
[----:B------:R-:W-:-:S03]  /*0320*/  I2FP.F32.S32 R11, R11 ;  /* 0x0000000b000b7245 */ /* 0x000fc60000201400 */
[----:B------:R-:W-:Y:S01]  /*0330*/  FMUL R15, R8, 0.017453292384743690491 ;  /* 0x3c8efa35080f7820 */ /* 0x000fe20000400000 */
[----:B01----:R-:W-:Y:S06]  /*0340*/  @!P0 BRA `(.L_x_1) ;  /* 0x0000000000108947 */ /* 0x003fec0003800000 */
[----:B------:R-:W-:Y:S01]  /*0350*/  IMAD.MOV.U32 R5, RZ, RZ, R2 ;  /* 0x000000ffff057224 */ /* 0x000fe200078e0002 */
[----:B------:R-:W-:-:S07]  /*0360*/  MOV R12, 0x380 ;  /* 0x00000380000c7802 */ /* 0x000fce0000000f00 */
[----:B-----5:R-:W-:Y:S05]  /*0370*/  CALL.REL.NOINC `($__internal_0_$__cuda_sm3x_div_rn_noftz_f32_slowpath) ;  /* 0x0000003c00007944 */ /* 0x020fea0003c00000 */
[----:B------:R-:W-:-:S07]  /*0380*/  IMAD.MOV.U32 R12, RZ, RZ, R0 ;  /* 0x000000ffff0c7224 */ /* 0x000fce00078e0000 */
.L_x_1:
[----:B------:R-:W-:Y:S05]  /*0390*/  BSYNC.RECONVERGENT B2 ;  /* 0x0000000000027941 */ /* 0x000fea0003800200 */
.L_x_0:
[----:B------:R-:W-:Y:S01]  /*03a0*/  FMUL.D2 R11, R11, 0.017453292384743690491 ;  /* 0x3c8efa350b0b7820 */ /* 0x000fe20000300000 */
[----:B------:R-:W-:-:S03]  /*03b0*/  HFMA2 R5, -RZ, RZ, 2, 0 ;  /* 0x40000000ff057431 */ /* 0x000fc600000001ff */
[C---:B------:R-:W-:Y:S01]  /*03c0*/  FMUL R0, R11.reuse, 0.63661974668502807617 ;  /* 0x3f22f9830b007820 */ /* 0x040fe20000400000 */
[----:B------:R-:W-:-:S05]  /*03d0*/  FSETP.GE.AND P2, PT, |R11|, 105615, PT ;  /* 0x47ce47800b00780b */ /* 0x000fca0003f46200 */
[----:B------:R-:W0:Y:S01]  /*03e0*/  F2I.NTZ R0, R0 ;  /* 0x0000000000007305 */ /* 0x000e220000203100 */
[----:B------:R-:W-:Y:S01]  /*03f0*/  FFMA R12, R12, R5, -1 ;  /* 0xbf8000000c0c7423 */ /* 0x000fe20000000005 */
[----:B0-----:R-:W-:Y:S01]  /*0400*/  I2FP.F32.S32 R16, R0 ;  /* 0x0000000000107245 */ /* 0x001fe20000201400 */
[----:B------:R-:W-:-:S04]  /*0410*/  IMAD.MOV.U32 R10, RZ, RZ, R0 ;  /* 0x000000ffff0a7224 */ /* 0x000fc800078e0000 */
[----:B------:R-:W-:-:S04]  /*0420*/  FFMA R3, R16, -1.5707962512969970703, R11 ;  /* 0xbfc90fda10037823 */ /* 0x000fc8000000000b */
[----:B------:R-:W-:-:S04]  /*0430*/  FFMA R3, R16, -7.5497894158615963534e-08, R3 ;  /* 0xb3a2216810037823 */ /* 0x000fc80000000003 */
[----:B------:R-:W-:-:S04]  /*0440*/  FFMA R16, R16, -5.3903029534742383927e-15, R3 ;  /* 0xa7c234c510107823 */ /* 0x000fc80000000003 */
[----:B------:R-:W-:Y:S01]  /*0450*/  IMAD.MOV.U32 R3, RZ, RZ, R16 ;  /* 0x000000ffff037224 */ /* 0x000fe200078e0010 */
[----:B------:R-:W-:Y:S06]  /*0460*/  @!P2 BRA `(.L_x_2) ;  /* 0x0000000000dca947 */ /* 0x000fec0003800000 */
[----:B------:R-:W-:-:S13]  /*0470*/  FSETP.NEU.AND P0, PT, |R11|, +INF , PT ;  /* 0x7f8000000b00780b */ /* 0x000fda0003f0d200 */
[----:B------:R-:W-:Y:S01]  /*0480*/  @!P0 FMUL R3, RZ, R11 ;  /* 0x0000000bff038220 */ /* 0x000fe20000400000 */
[----:B------:R-:W-:Y:S01]  /*0490*/  @!P0 IMAD.MOV.U32 R0, RZ, RZ, RZ ;  /* 0x000000ffff008224 */ /* 0x000fe200078e00ff */
[----:B------:R-:W-:Y:S06]  /*04a0*/  @!P0 BRA `(.L_x_2) ;  /* 0x0000000000cc8947 */ /* 0x000fec0003800000 */
[----:B------:R-:W-:Y:S01]  /*04b0*/  SHF.L.U32 R3, R11, 0x8, RZ ;  /* 0x000000080b037819 */ /* 0x000fe200000006ff */
[----:B------:R-:W-:Y:S01]  /*04c0*/  IMAD.MOV.U32 R8, RZ, RZ, RZ ;  /* 0x000000ffff087224 */ /* 0x000fe200078e00ff */
[----:B------:R-:W0:Y:S01]  /*04d0*/  LDCU.64 UR6, c[0x4][0x10] ;  /* 0x01000200ff0677ac */ /* 0x000e220008000a00 */
[----:B------:R-:W-:Y:S01]  /*04e0*/  IMAD.MOV.U32 R23, RZ, RZ, RZ ;  /* 0x000000ffff177224 */ /* 0x000fe200078e00ff */
[----:B------:R-:W-:Y:S01]  /*04f0*/  LOP3.LUT R3, R3, 0x80000000, RZ, 0xfc, !PT ;  /* 0x8000000003037812 */ /* 0x000fe200078efcff */
[----:B------:R-:W-:Y:S01]  /*0500*/  IMAD.MOV.U32 R0, RZ, RZ, R1 ;  /* 0x000000ffff007224 */ /* 0x000fe200078e0001 */
[----:B------:R-:W-:-:S06]  /*0510*/  UMOV UR4, URZ ;  /* 0x000000ff00047c82 */ /* 0x000fcc0008000000 */
.L_x_3:
[----:B0-----:R-:W-:Y:S01]  /*0520*/  MOV R20, UR6 ;  /* 0x0000000600147c02 */ /* 0x001fe20008000f00 */
[----:B------:R-:W-:-:S05]  /*0530*/  IMAD.U32 R21, RZ, RZ, UR7 ;  /* 0x00000007ff157e24 */ /* 0x000fca000f8e00ff */
[----:B------:R-:W2:Y:S01]  /*0540*/  LDG.E.CONSTANT R4, desc[UR36][R20.64] ;  /* 0x0000002414047981 */ /* 0x000ea2000c1e9900 */
[----:B------:R-:W-:Y:S02]  /*0550*/  UIADD3 UR6, UP0, UPT, UR6, 0x4, URZ ;  /* 0x0000000406067890 */ /* 0x000fe4000ff1e0ff */
[----:B------:R-:W-:Y:S02]  /*0560*/  UIADD3 UR4, UPT, UPT, UR4, 0x1, URZ ;  /* 0x0000000104047890 */ /* 0x000fe4000fffe0ff */
[----:B------:R-:W-:Y:S02]  /*0570*/  UIADD3.X UR7, UPT, UPT, URZ, UR7, URZ, UP0, !UPT ;  /* 0x00000007ff077290 */ /* 0x000fe400087fe4ff */
[----:B------:R-:W-:Y:S01]  /*0580*/  UISETP.NE.AND UP0, UPT, UR4, 0x6, UPT ;  /* 0x000000060400788c */ /* 0x000fe2000bf05270 */
[----:B--2---:R-:W-:-:S03]  /*0590*/  IMAD.WIDE.U32 R4, R4, R3, RZ ;  /* 0x0000000304047225 */ /* 0x004fc600078e00ff */
[----:B------:R-:W-:-:S05]  /*05a0*/  IADD3 R13, P0, PT, R4, R8, RZ ;  /* 0x00000008040d7210 */ /* 0x000fca0007f1e0ff */
[----:B------:R0:W-:Y:S01]  /*05b0*/  STL [R0], R13 ;  /* 0x0000000d00007387 */ /* 0x0001e20000100800 */
[----:B------:R-:W-:Y:S02]  /*05c0*/  IMAD.X R8, R5, 0x1, R23, P0 ;  /* 0x0000000105087824 */ /* 0x000fe400000e0617 */
[----:B0-----:R-:W-:Y:S01]  /*05d0*/  VIADD R0, R0, 0x4 ;  /* 0x0000000400007836 */ /* 0x001fe20000000000 */
[----:B------:R-:W-:Y:S06]  /*05e0*/  BRA.U UP0, `(.L_x_3) ;  /* 0xfffffffd00cc7547 */ /* 0x000fec000b83ffff */
[----:B------:R-:W-:Y:S01]  /*05f0*/  SHF.R.U32.HI R13, RZ, 0x17, R11 ;  /* 0x00000017ff0d7819 */ /* 0x000fe2000001160b */
[----:B------:R0:W-:Y:S03]  /*0600*/  STL [R1+0x18], R8 ;  /* 0x0000180801007387 */ /* 0x0001e60000100800 */
[C---:B------:R-:W-:Y:S02]  /*0610*/  LOP3.LUT R0, R13.reuse, 0xe0, RZ, 0xc0, !PT ;  /* 0x000000e00d007812 */ /* 0x040fe400078ec0ff */
[----:B------:R-:W-:Y:S02]  /*0620*/  LOP3.LUT P0, RZ, R13, 0x1f, RZ, 0xc0, !PT ;  /* 0x0000001f0dff7812 */ /* 0x000fe4000780c0ff */
[----:B------:R-:W-:-:S04]  /*0630*/  IADD3 R0, PT, PT, R0, -0x80, RZ ;  /* 0xffffff8000007810 */ /* 0x000fc80007ffe0ff */
[----:B------:R-:W-:-:S05]  /*0640*/  SHF.R.U32.HI R0, RZ, 0x5, R0 ;  /* 0x00000005ff007819 */ /* 0x000fca0000011600 */
[----:B------:R-:W-:-:S05]  /*0650*/  IMAD R14, R0, -0x4, R1 ;  /* 0xfffffffc000e7824 */ /* 0x000fca00078e0201 */
[----:B------:R-:W2:Y:S04]  /*0660*/  LDL R3, [R14+0x18] ;  /* 0x000018000e037983 */ /* 0x000ea80000100800 */
[----:B------:R-:W2:Y:S04]  /*0670*/  LDL R4, [R14+0x14] ;  /* 0x000014000e047983 */ /* 0x000ea80000100800 */
[----:B------:R-:W3:Y:S01]  /*0680*/  @P0 LDL R5, [R14+0x10] ;  /* 0x000010000e050983 */ /* 0x000ee20000100800 */
[----:B------:R-:W-:Y:S01]  /*0690*/  LOP3.LUT R0, R13, 0x1f, RZ, 0xc0, !PT ;  /* 0x0000001f0d007812 */ /* 0x000fe200078ec0ff */
[----:B------:R-:W-:Y:S01]  /*06a0*/  UMOV UR6, 0x54442d19 ;  /* 0x54442d1900067882 */ /* 0x000fe20000000000 */
[----:B------:R-:W-:-:S02]  /*06b0*/  UMOV UR7, 0x3bf921fb ;  /* 0x3bf921fb00077882 */ /* 0x000fc40000000000 */
[-C--:B--2---:R-:W-:Y:S02]  /*06c0*/  @P0 SHF.L.W.U32.HI R3, R4, R0.reuse, R3 ;  /* 0x0000000004030219 */ /* 0x084fe40000010e03 */
[----:B---3--:R-:W-:Y:S02]  /*06d0*/  @P0 SHF.L.W.U32.HI R4, R5, R0, R4 ;  /* 0x0000000005040219 */ /* 0x008fe40000010e04 */
[----:B------:R-:W-:Y:S02]  /*06e0*/  ISETP.GE.AND P0, PT, R11, RZ, PT ;  /* 0x000000ff0b00720c */ /* 0x000fe40003f06270 */
[C-C-:B------:R-:W-:Y:S01]  /*06f0*/  SHF.L.W.U32.HI R0, R4.reuse, 0x2, R3.reuse ;  /* 0x0000000204007819 */ /* 0x140fe20000010e03 */
[----:B------:R-:W-:Y:S01]  /*0700*/  IMAD.SHL.U32 R4, R4, 0x4, RZ ;  /* 0x0000000404047824 */ /* 0x000fe200078e00ff */
[----:B------:R-:W-:Y:S02]  /*0710*/  SHF.R.U32.HI R3, RZ, 0x1e, R3 ;  /* 0x0000001eff037819 */ /* 0x000fe40000011603 */
[----:B------:R-:W-:-:S02]  /*0720*/  SHF.R.S32.HI R5, RZ, 0x1f, R0 ;  /* 0x0000001fff057819 */ /* 0x000fc40000011400 */
[C---:B0-----:R-:W-:Y:S02]  /*0730*/  LOP3.LUT R8, R0.reuse, R11, RZ, 0x3c, !PT ;  /* 0x0000000b00087212 */ /* 0x041fe400078e3cff */
[C---:B------:R-:W-:Y:S02]  /*0740*/  LOP3.LUT R4, R5.reuse, R4, RZ, 0x3c, !PT ;  /* 0x0000000405047212 */ /* 0x040fe400078e3cff */
[----:B------:R-:W-:Y:S02]  /*0750*/  LOP3.LUT R5, R5, R0, RZ, 0x3c, !PT ;  /* 0x0000000005057212 */ /* 0x000fe400078e3cff */
[----:B------:R-:W-:Y:S02]  /*0760*/  LEA.HI R0, R0, R3, RZ, 0x1 ;  /* 0x0000000300007211 */ /* 0x000fe400078f08ff */
[----:B------:R-:W-:Y:S02]  /*0770*/  ISETP.GE.AND P1, PT, R8, RZ, PT ;  /* 0x000000ff0800720c */ /* 0x000fe40003f26270 */
[----:B------:R-:W0:Y:S01]  /*0780*/  I2F.F64.S64 R4, R4 ;  /* 0x0000000400047312 */ /* 0x000e220000301c00 */
[----:B------:R-:W-:-:S04]  /*0790*/  IMAD.MOV R3, RZ, RZ, -R0 ;  /* 0x000000ffff037224 */ /* 0x000fc800078e0a00 */
[----:B------:R-:W-:Y:S01]  /*07a0*/  @!P0 IMAD.MOV.U32 R0, RZ, RZ, R3 ;  /* 0x000000ffff008224 */ /* 0x000fe200078e0003 */
[----:B0-----:R-:W-:-:S10]  /*07b0*/  DMUL R20, R4, UR6 ;  /* 0x0000000604147c28 */ /* 0x001fd40008000000 */
[----:B------:R-:W0:Y:S02]  /*07c0*/  F2F.F32.F64 R20, R20 ;  /* 0x0000001400147310 */ /* 0x000e240000301000 */
[----:B0-----:R-:W-:-:S07]  /*07d0*/  FSEL R3, -R20, R20, !P1 ;  /* 0x0000001414037208 */ /* 0x001fce0004800100 */
.L_x_2:
[----:B------:R-:W0:Y:S01]  /*07e0*/  LDCU UR4, c[0x0][0x38c] ;  /* 0x00007180ff0477ac */ /* 0x000e220008000800 */
[----:B------:R-:W-:Y:S01]  /*07f0*/  MOV R13, R3 ;  /* 0x00000003000d7202 */ /* 0x000fe20000000f00 */
[----:B------:R-:W-:Y:S01]  /*0800*/  IMAD.MOV.U32 R4, RZ, RZ, 0x3c190000 ;  /* 0x3c190000ff047424 */ /* 0x000fe200078e00ff */
[----:B------:R-:W-:Y:S02]  /*0810*/  LOP3.LUT R8, R0, 0x1, RZ, 0xc0, !PT ;  /* 0x0000000100087812 */ /* 0x000fe400078ec0ff */
[C---:B------:R-:W-:Y:S01]  /*0820*/  FSETP.NEU.AND P0, PT, |R13|.reuse, 0.00049096695147454738617, PT ;  /* 0x3a00b43c0d00780b */ /* 0x040fe20003f0d200 */
[----:B------:R-:W-:Y:S01]  /*0830*/  FMUL R3, R13, R13 ;  /* 0x0000000d0d037220 */ /* 0x000fe20000400000 */
[----:B------:R-:W-:-:S03]  /*0840*/  ISETP.NE.U32.AND P1, PT, R8, 0x1, PT ;  /* 0x000000010800780c */ /* 0x000fc60003f25070 */
[----:B------:R-:W-:-:S04]  /*0850*/  FFMA R4, R3, R4, 0.003265380859375 ;  /* 0x3b56000003047423 */ /* 0x000fc80000000004 */
[----:B------:R-:W-:Y:S01]  /*0860*/  FFMA R4, R3, R4, 0.0242919921875 ;  /* 0x3cc7000003047423 */ /* 0x000fe20000000004 */
[----:B0-----:R-:W-:-:S03]  /*0870*/  I2FP.F32.U32 R5, UR4 ;  /* 0x0000000400057c45 */ /* 0x001fc60008201000 */
[C---:B------:R-:W-:Y:S01]  /*0880*/  FFMA R4, R3.reuse, R4, 0.053466796875 ;  /* 0x3d5b000003047423 */ /* 0x040fe20000000004 */
[----:B------:R-:W0:Y:S03]  /*0890*/  MUFU.RCP R0, R5 ;  /* 0x0000000500007308 */ /* 0x000e260000001000 */
[----:B------:R-:W-:-:S04]  /*08a0*/  FFMA R4, R3, R4, 0.13337790966033935547 ;  /* 0x3e08943803047423 */ /* 0x000fc80000000004 */
[C---:B------:R-:W-:Y:S01]  /*08b0*/  FFMA R4, R3.reuse, R4, 0.33333230018615722656 ;  /* 0x3eaaaa8803047423 */ /* 0x040fe20000000004 */
[----:B------:R-:W-:-:S04]  /*08c0*/  FMUL R3, R3, R13 ;  /* 0x0000000d03037220 */ /* 0x000fc80000400000 */
[----:B------:R-:W-:Y:S01]  /*08d0*/  @P0 FFMA R13, R4, R3, R13 ;  /* 0x00000003040d0223 */ /* 0x000fe2000000000d */
[----:B------:R-:W-:Y:S01]  /*08e0*/  FCHK P0, R2, R5 ;  /* 0x0000000502007302 */ /* 0x000fe20000000000 */
[----:B0-----:R-:W-:-:S07]  /*08f0*/  FFMA R3, -R5, R0, 1 ;  /* 0x3f80000005037423 */ /* 0x001fce0000000100 */
[----:B------:R-:W0:Y:S01]  /*0900*/  @!P1 MUFU.RCP R13, -R13 ;  /* 0x8000000d000d9308 */ /* 0x000e220000001000 */
[----:B------:R-:W-:-:S04]  /*0910*/  FFMA R3, R0, R3, R0 ;  /* 0x0000000300037223 */ /* 0x000fc80000000000 */
[----:B------:R-:W-:-:S04]  /*0920*/  FFMA R0, R2, R3, RZ ;  /* 0x0000000302007223 */ /* 0x000fc800000000ff */
[----:B------:R-:W-:-:S04]  /*0930*/  FFMA R4, -R5, R0, R2 ;  /* 0x0000000005047223 */ /* 0x000fc80000000102 */
[----:B------:R-:W-:Y:S01]  /*0940*/  FFMA R3, R3, R4, R0 ;  /* 0x0000000403037223 */ /* 0x000fe20000000000 */
[----:B0-----:R-:W-:Y:S01]  /*0950*/  FMUL R8, R12, R13 ;  /* 0x0000000d0c087220 */ /* 0x001fe20000400000 */
[----:B------:R-:W-:Y:S06]  /*0960*/  @!P0 BRA `(.L_x_4) ;  /* 0x0000000000108947 */ /* 0x000fec0003800000 */
[----:B------:R-:W-:Y:S01]  /*0970*/  IMAD.MOV.U32 R0, RZ, RZ, R2 ;  /* 0x000000ffff007224 */ /* 0x000fe200078e0002 */
[----:B------:R-:W-:-:S07]  /*0980*/  MOV R12, 0x9a0 ;  /* 0x000009a0000c7802 */ /* 0x000fce0000000f00 */
[----:B-----5:R-:W-:Y:S05]  /*0990*/  CALL.REL.NOINC `($__internal_0_$__cuda_sm3x_div_rn_noftz_f32_slowpath) ;  /* 0x0000003400787944 */ /* 0x020fea0003c00000 */
[----:B------:R-:W-:-:S07]  /*09a0*/  IMAD.MOV.U32 R3, RZ, RZ, R0 ;  /* 0x000000ffff037224 */ /* 0x000fce00078e0000 */
.L_x_4:
[----:B------:R-:W0:Y:S01]  /*09b0*/  MUFU.RCP R0, R5 ;  /* 0x0000000500007308 */ /* 0x000e220000001000 */
[----:B------:R-:W-:Y:S01]  /*09c0*/  I2FP.F32.U32 R22, R22 ;  /* 0x0000001600167245 */ /* 0x000fe20000201000 */
[----:B------:R-:W-:Y:S01]  /*09d0*/  BSSY.RECONVERGENT B2, `(.L_x_5) ;  /* 0x000000d000027945 */ /* 0x000fe20003800200 */
[----:B------:R-:W-:-:S03]  /*09e0*/  FMUL R8, R8, R3 ;  /* 0x0000000308087220 */ /* 0x000fc60000400000 */
[----:B------:R-:W-:-:S04]  /*09f0*/  FADD R22, R22, 0.5 ;  /* 0x3f00000016167421 */ /* 0x000fc80000000000 */
[----:B------:R-:W1:Y:S01]  /*0a00*/  FCHK P0, R22, R5 ;  /* 0x0000000516007302 */ /* 0x000e620000000000 */
[----:B0-----:R-:W-:-:S04]  /*0a10*/  FFMA R13, -R5, R0, 1 ;  /* 0x3f800000050d7423 */ /* 0x001fc80000000100 */
[----:B------:R-:W-:-:S04]  /*0a20*/  FFMA R0, R0, R13, R0 ;  /* 0x0000000d00007223 */ /* 0x000fc80000000000 */
[----:B------:R-:W-:-:S04]  /*0a30*/  FFMA R13, R0, R22, RZ ;  /* 0x00000016000d7223 */ /* 0x000fc800000000ff */
[----:B------:R-:W-:-:S04]  /*0a40*/  FFMA R2, -R5, R13, R22 ;  /* 0x0000000d05027223 */ /* 0x000fc80000000116 */
[----:B------:R-:W-:Y:S01]  /*0a50*/  FFMA R0, R0, R2, R13 ;  /* 0x0000000200007223 */ /* 0x000fe2000000000d */
[----:B-1----:R-:W-:Y:S06]  /*0a60*/  @!P0 BRA `(.L_x_6) ;  /* 0x00000000000c8947 */ /* 0x002fec0003800000 */
[----:B------:R-:W-:Y:S02]  /*0a70*/  MOV R0, R22 ;  /* 0x0000001600007202 */ /* 0x000fe40000000f00 */
[----:B------:R-:W-:-:S07]  /*0a80*/  MOV R12, 0xaa0 ;  /* 0x00000aa0000c7802 */ /* 0x000fce0000000f00 */
[----:B-----5:R-:W-:Y:S05]  /*0a90*/  CALL.REL.NOINC `($__internal_0_$__cuda_sm3x_div_rn_noftz_f32_slowpath) ;  /* 0x0000003400387944 */ /* 0x020fea0003c00000 */
.L_x_6:
[----:B------:R-:W-:Y:S05]  /*0aa0*/  BSYNC.RECONVERGENT B2 ;  /* 0x0000000000027941 */ /* 0x000fea0003800200 */
.L_x_5:
[----:B------:R-:W-:Y:S01]  /*0ab0*/  FADD R5, R0, R0 ;  /* 0x0000000000057221 */ /* 0x000fe20000000000 */
[----:B------:R-:W-:Y:S06]  /*0ac0*/  @!P2 BRA `(.L_x_7) ;  /* 0x0000000000dca947 */ /* 0x000fec0003800000 */
[----:B------:R-:W-:-:S13]  /*0ad0*/  FSETP.NEU.AND P0, PT, |R11|, +INF , PT ;  /* 0x7f8000000b00780b */ /* 0x000fda0003f0d200 */
[----:B------:R-:W-:Y:S01]  /*0ae0*/  @!P0 FMUL R16, RZ, R11 ;  /* 0x0000000bff108220 */ /* 0x000fe20000400000 */
[----:B------:R-:W-:Y:S01]  /*0af0*/  @!P0 IMAD.MOV.U32 R10, RZ, RZ, RZ ;  /* 0x000000ffff0a8224 */ /* 0x000fe200078e00ff */
[----:B------:R-:W-:Y:S06]  /*0b00*/  @!P0 BRA `(.L_x_7) ;  /* 0x0000000000cc8947 */ /* 0x000fec0003800000 */
[----:B------:R-:W-:Y:S02]  /*0b10*/  IMAD.SHL.U32 R2, R11, 0x100, RZ ;  /* 0x000001000b027824 */ /* 0x000fe400078e00ff */
[----:B------:R-:W-:Y:S02]  /*0b20*/  HFMA2 R23, -RZ, RZ, 0, 0 ;  /* 0x00000000ff177431 */ /* 0x000fe400000001ff */
[----:B------:R-:W-:Y:S01]  /*0b30*/  IMAD.MOV.U32 R10, RZ, RZ, RZ ;  /* 0x000000ffff0a7224 */ /* 0x000fe200078e00ff */
[----:B------:R-:W0:Y:S01]  /*0b40*/  LDCU.64 UR6, c[0x4][0x10] ;  /* 0x01000200ff0677ac */ /* 0x000e220008000a00 */
[----:B------:R-:W-:Y:S01]  /*0b50*/  IMAD.MOV.U32 R0, RZ, RZ, R1 ;  /* 0x000000ffff007224 */ /* 0x000fe200078e0001 */
[----:B------:R-:W-:Y:S01]  /*0b60*/  LOP3.LUT R25, R2, 0x80000000, RZ, 0xfc, !PT ;  /* 0x8000000002197812 */ /* 0x000fe200078efcff */
[----:B------:R-:W-:-:S06]  /*0b70*/  UMOV UR4, URZ ;  /* 0x000000ff00047c82 */ /* 0x000fcc0008000000 */
.L_x_8:
[----:B0-----:R-:W-:Y:S02]  /*0b80*/  IMAD.U32 R12, RZ, RZ, UR6 ;  /* 0x00000006ff0c7e24 */ /* 0x001fe4000f8e00ff */
[----:B------:R-:W-:-:S05]  /*0b90*/  IMAD.U32 R13, RZ, RZ, UR7 ;  /* 0x00000007ff0d7e24 */ /* 0x000fca000f8e00ff */
[----:B------:R-:W2:Y:S01]  /*0ba0*/  LDG.E.CONSTANT R2, desc[UR36][R12.64] ;  /* 0x000000240c027981 */ /* 0x000ea2000c1e9900 */
[----:B------:R-:W-:Y:S02]  /*0bb0*/  UIADD3 UR6, UP0, UPT, UR6, 0x4, URZ ;  /* 0x0000000406067890 */ /* 0x000fe4000ff1e0ff */
[----:B------:R-:W-:Y:S02]  /*0bc0*/  UIADD3 UR4, UPT, UPT, UR4, 0x1, URZ ;  /* 0x0000000104047890 */ /* 0x000fe4000fffe0ff */
[----:B------:R-:W-:Y:S02]  /*0bd0*/  UIADD3.X UR7, UPT, UPT, URZ, UR7, URZ, UP0, !UPT ;  /* 0x00000007ff077290 */ /* 0x000fe400087fe4ff */
[----:B------:R-:W-:Y:S01]  /*0be0*/  UISETP.NE.AND UP0, UPT, UR4, 0x6, UPT ;  /* 0x000000060400788c */ /* 0x000fe2000bf05270 */
[----:B--2---:R-:W-:-:S03]  /*0bf0*/  IMAD.WIDE.U32 R2, R2, R25, RZ ;  /* 0x0000001902027225 */ /* 0x004fc600078e00ff */
[----:B------:R-:W-:-:S04]  /*0c00*/  IADD3 R21, P0, PT, R2, R10, RZ ;  /* 0x0000000a02157210 */ /* 0x000fc80007f1e0ff */
[----:B------:R-:W-:Y:S01]  /*0c10*/  IADD3.X R10, PT, PT, R3, R23, RZ, P0, !PT ;  /* 0x00000017030a7210 */ /* 0x000fe200007fe4ff */
[----:B------:R0:W-:Y:S02]  /*0c20*/  STL [R0], R21 ;  /* 0x0000001500007387 */ /* 0x0001e40000100800 */
[----:B0-----:R-:W-:Y:S01]  /*0c30*/  VIADD R0, R0, 0x4 ;  /* 0x0000000400007836 */ /* 0x001fe20000000000 */
[----:B------:R-:W-:Y:S06]  /*0c40*/  BRA.U UP0, `(.L_x_8) ;  /* 0xfffffffd00cc7547 */ /* 0x000fec000b83ffff */
[----:B------:R-:W-:Y:S01]  /*0c50*/  SHF.R.U32.HI R4, RZ, 0x17, R11 ;  /* 0x00000017ff047819 */ /* 0x000fe2000001160b */
[----:B------:R0:W-:Y:S03]  /*0c60*/  STL [R1+0x18], R10 ;  /* 0x0000180a01007387 */ /* 0x0001e60000100800 */
[C---:B------:R-:W-:Y:S02]  /*0c70*/  LOP3.LUT R0, R4.reuse, 0xe0, RZ, 0xc0, !PT ;  /* 0x000000e004007812 */ /* 0x040fe400078ec0ff */
[----:B------:R-:W-:-:S03]  /*0c80*/  LOP3.LUT P0, RZ, R4, 0x1f, RZ, 0xc0, !PT ;  /* 0x0000001f04ff7812 */ /* 0x000fc6000780c0ff */
[----:B------:R-:W-:-:S05]  /*0c90*/  VIADD R0, R0, 0xffffff80 ;  /* 0xffffff8000007836 */ /* 0x000fca0000000000 */
[----:B------:R-:W-:-:S05]  /*0ca0*/  SHF.R.U32.HI R0, RZ, 0x5, R0 ;  /* 0x00000005ff007819 */ /* 0x000fca0000011600 */
[----:B------:R-:W-:-:S05]  /*0cb0*/  IMAD R14, R0, -0x4, R1 ;  /* 0xfffffffc000e7824 */ /* 0x000fca00078e0201 */
[----:B------:R-:W2:Y:S04]  /*0cc0*/  LDL R0, [R14+0x18] ;  /* 0x000018000e007983 */ /* 0x000ea80000100800 */
[----:B------:R-:W2:Y:S04]  /*0cd0*/  LDL R3, [R14+0x14] ;  /* 0x000014000e037983 */ /* 0x000ea80000100800 */
[----:B------:R-:W3:Y:S01]  /*0ce0*/  @P0 LDL R2, [R14+0x10] ;  /* 0x000010000e020983 */ /* 0x000ee20000100800 */
[----:B------:R-:W-:Y:S01]  /*0cf0*/  LOP3.LUT R4, R4, 0x1f, RZ, 0xc0, !PT ;  /* 0x0000001f04047812 */ /* 0x000fe200078ec0ff */
[----:B------:R-:W-:Y:S01]  /*0d00*/  UMOV UR6, 0x54442d19 ;  /* 0x54442d1900067882 */ /* 0x000fe20000000000 */
[----:B------:R-:W-:Y:S01]  /*0d10*/  UMOV UR7, 0x3bf921fb ;  /* 0x3bf921fb00077882 */ /* 0x000fe20000000000 */
[----:B------:R-:W-:-:S02]  /*0d20*/  ISETP.GE.AND P1, PT, R11, RZ, PT ;  /* 0x000000ff0b00720c */ /* 0x000fc40003f26270 */
[-C--:B--2---:R-:W-:Y:S02]  /*0d30*/  @P0 SHF.L.W.U32.HI R0, R3, R4.reuse, R0 ;  /* 0x0000000403000219 */ /* 0x084fe40000010e00 */
[----:B---3--:R-:W-:-:S04]  /*0d40*/  @P0 SHF.L.W.U32.HI R3, R2, R4, R3 ;  /* 0x0000000402030219 */ /* 0x008fc80000010e03 */
[C---:B------:R-:W-:Y:S01]  /*0d50*/  SHF.L.W.U32.HI R2, R3.reuse, 0x2, R0 ;  /* 0x0000000203027819 */ /* 0x040fe20000010e00 */
[----:B------:R-:W-:-:S03]  /*0d60*/  IMAD.SHL.U32 R3, R3, 0x4, RZ ;  /* 0x0000000403037824 */ /* 0x000fc600078e00ff */
[----:B------:R-:W-:Y:S02]  /*0d70*/  SHF.R.S32.HI R4, RZ, 0x1f, R2 ;  /* 0x0000001fff047819 */ /* 0x000fe40000011402 */
[----:B------:R-:W-:Y:S02]  /*0d80*/  LOP3.LUT R11, R2, R11, RZ, 0x3c, !PT ;  /* 0x0000000b020b7212 */ /* 0x000fe400078e3cff */
[C---:B------:R-:W-:Y:S02]  /*0d90*/  LOP3.LUT R12, R4.reuse, R3, RZ, 0x3c, !PT ;  /* 0x00000003040c7212 */ /* 0x040fe400078e3cff */
[----:B------:R-:W-:Y:S02]  /*0da0*/  LOP3.LUT R13, R4, R2, RZ, 0x3c, !PT ;  /* 0x00000002040d7212 */ /* 0x000fe400078e3cff */
[----:B------:R-:W-:Y:S02]  /*0db0*/  SHF.R.U32.HI R3, RZ, 0x1e, R0 ;  /* 0x0000001eff037819 */ /* 0x000fe40000011600 */
[----:B------:R-:W-:-:S02]  /*0dc0*/  ISETP.GE.AND P0, PT, R11, RZ, PT ;  /* 0x000000ff0b00720c */ /* 0x000fc40003f06270 */
[----:B------:R-:W1:Y:S01]  /*0dd0*/  I2F.F64.S64 R12, R12 ;  /* 0x0000000c000c7312 */ /* 0x000e620000301c00 */
[----:B0-----:R-:W-:-:S04]  /*0de0*/  LEA.HI R10, R2, R3, RZ, 0x1 ;  /* 0x00000003020a7211 */ /* 0x001fc800078f08ff */
[----:B------:R-:W-:-:S05]  /*0df0*/  IADD3 R0, PT, PT, -R10, RZ, RZ ;  /* 0x000000ff0a007210 */ /* 0x000fca0007ffe1ff */
[----:B------:R-:W-:Y:S01]  /*0e00*/  @!P1 IMAD.MOV.U32 R10, RZ, RZ, R0 ;  /* 0x000000ffff0a9224 */ /* 0x000fe200078e0000 */
[----:B-1----:R-:W-:-:S10]  /*0e10*/  DMUL R20, R12, UR6 ;  /* 0x000000060c147c28 */ /* 0x002fd40008000000 */
[----:B------:R-:W0:Y:S02]  /*0e20*/  F2F.F32.F64 R20, R20 ;  /* 0x0000001400147310 */ /* 0x000e240000301000 */
[----:B0-----:R-:W-:-:S07]  /*0e30*/  FSEL R16, -R20, R20, !P0 ;  /* 0x0000001414107208 */ /* 0x001fce0004000100 */
.L_x_7:
[----:B------:R-:W-:Y:S02]  /*0e40*/  IMAD.MOV.U32 R4, RZ, RZ, R16 ;  /* 0x000000ffff047224 */ /* 0x000fe400078e0010 */
[----:B------:R-:W-:Y:S01]  /*0e50*/  FMUL R2, R15, 0.63661974668502807617 ;  /* 0x3f22f9830f027820 */ /* 0x000fe20000400000 */
[----:B------:R-:W-:Y:S01]  /*0e60*/  IMAD.MOV.U32 R3, RZ, RZ, 0x3c190000 ;  /* 0x3c190000ff037424 */ /* 0x000fe200078e00ff */
[----:B------:R-:W-:Y:S01]  /*0e70*/  LOP3.LUT R10, R10, 0x1, RZ, 0xc0, !PT ;  /* 0x000000010a0a7812 */ /* 0x000fe200078ec0ff */
[C---:B------:R-:W-:Y:S01]  /*0e80*/  FMUL R0, R4.reuse, R4 ;  /* 0x0000000404007220 */ /* 0x040fe20000400000 */
[----:B------:R-:W-:Y:S01]  /*0e90*/  FSETP.NEU.AND P0, PT, |R4|, 0.00049096695147454738617, PT ;  /* 0x3a00b43c0400780b */ /* 0x000fe20003f0d200 */
[----:B------:R-:W-:Y:S01]  /*0ea0*/  FADD R5, -R5, 1 ;  /* 0x3f80000005057421 */ /* 0x000fe20000000100 */
[----:B------:R-:W0:Y:S01]  /*0eb0*/  F2I.NTZ R2, R2 ;  /* 0x0000000200027305 */ /* 0x000e220000203100 */
[----:B------:R-:W-:Y:S01]  /*0ec0*/  FFMA R3, R0, R3, 0.003265380859375 ;  /* 0x3b56000000037423 */ /* 0x000fe20000000003 */
[----:B------:R-:W-:-:S03]  /*0ed0*/  ISETP.NE.U32.AND P1, PT, R10, 0x1, PT ;  /* 0x000000010a00780c */ /* 0x000fc60003f25070 */
[----:B------:R-:W-:-:S04]  /*0ee0*/  FFMA R3, R0, R3, 0.0242919921875 ;  /* 0x3cc7000000037423 */ /* 0x000fc80000000003 */
[----:B------:R-:W-:-:S04]  /*0ef0*/  FFMA R3, R0, R3, 0.053466796875 ;  /* 0x3d5b000000037423 */ /* 0x000fc80000000003 */
[----:B------:R-:W-:Y:S01]  /*0f00*/  FFMA R3, R0, R3, 0.13337790966033935547 ;  /* 0x3e08943800037423 */ /* 0x000fe20000000003 */
[----:B0-----:R-:W-:-:S03]  /*0f10*/  I2FP.F32.S32 R16, R2 ;  /* 0x0000000200107245 */ /* 0x001fc60000201400 */
[C---:B------:R-:W-:Y:S01]  /*0f20*/  FFMA R3, R0.reuse, R3, 0.33333230018615722656 ;  /* 0x3eaaaa8800037423 */ /* 0x040fe20000000003 */
[----:B------:R-:W-:Y:S01]  /*0f30*/  FMUL R0, R0, R4 ;  /* 0x0000000400007220 */ /* 0x000fe20000400000 */
[----:B------:R-:W-:-:S03]  /*0f40*/  MOV R24, R2 ;  /* 0x0000000200187202 */ /* 0x000fc60000000f00 */
[----:B------:R-:W-:Y:S01]  /*0f50*/  @P0 FFMA R4, R3, R0, R4 ;  /* 0x0000000003040223 */ /* 0x000fe20000000004 */
[----:B------:R-:W-:Y:S01]  /*0f60*/  FSETP.GE.AND P0, PT, |R15|, 105615, PT ;  /* 0x47ce47800f00780b */ /* 0x000fe20003f06200 */
[----:B------:R-:W-:-:S04]  /*0f70*/  FFMA R3, R16, -1.5707962512969970703, R15 ;  /* 0xbfc90fda10037823 */ /* 0x000fc8000000000f */
[----:B------:R-:W0:Y:S01]  /*0f80*/  @!P1 MUFU.RCP R4, -R4 ;  /* 0x8000000400049308 */ /* 0x000e220000001000 */
[----:B------:R-:W-:-:S04]  /*0f90*/  FFMA R3, R16, -7.5497894158615963534e-08, R3 ;  /* 0xb3a2216810037823 */ /* 0x000fc80000000003 */
[----:B------:R-:W-:-:S04]  /*0fa0*/  FFMA R16, R16, -5.3903029534742383927e-15, R3 ;  /* 0xa7c234c510107823 */ /* 0x000fc80000000003 */
[----:B------:R-:W-:Y:S02]  /*0fb0*/  IMAD.MOV.U32 R0, RZ, RZ, R16 ;  /* 0x000000ffff007224 */ /* 0x000fe400078e0010 */
[----:B0-----:R-:W-:Y:S01]  /*0fc0*/  FMUL R10, R4, R5 ;  /* 0x00000005040a7220 */ /* 0x001fe20000400000 */
[----:B------:R-:W-:Y:S06]  /*0fd0*/  @!P0 BRA `(.L_x_9) ;  /* 0x0000000000dc8947 */ /* 0x000fec0003800000 */
[----:B------:R-:W-:-:S13]  /*0fe0*/  FSETP.NEU.AND P1, PT, |R15|, +INF , PT ;  /* 0x7f8000000f00780b */ /* 0x000fda0003f2d200 */
[----:B------:R-:W-:Y:S01]  /*0ff0*/  @!P1 FMUL R0, RZ, R15 ;  /* 0x0000000fff009220 */ /* 0x000fe20000400000 */
[----:B------:R-:W-:Y:S01]  /*1000*/  @!P1 IMAD.MOV.U32 R2, RZ, RZ, RZ ;  /* 0x000000ffff029224 */ /* 0x000fe200078e00ff */
[----:B------:R-:W-:Y:S06]  /*1010*/  @!P1 BRA `(.L_x_9) ;  /* 0x0000000000cc9947 */ /* 0x000fec0003800000 */
[----:B------:R-:W-:Y:S01]  /*1020*/  IMAD.SHL.U32 R2, R15, 0x100, RZ ;  /* 0x000001000f027824 */ /* 0x000fe200078e00ff */
[----:B------:R-:W-:Y:S01]  /*1030*/  MOV R4, RZ ;  /* 0x000000ff00047202 */ /* 0x000fe20000000f00 */
[----:B------:R-:W-:Y:S01]  /*1040*/  IMAD.MOV.U32 R21, RZ, RZ, RZ ;  /* 0x000000ffff157224 */ /* 0x000fe200078e00ff */
[----:B------:R-:W0:Y:S01]  /*1050*/  LDCU.64 UR6, c[0x4][0x10] ;  /* 0x01000200ff0677ac */ /* 0x000e220008000a00 */
[----:B------:R-:W-:Y:S01]  /*1060*/  IMAD.MOV.U32 R0, RZ, RZ, R1 ;  /* 0x000000ffff007224 */ /* 0x000fe200078e0001 */
[----:B------:R-:W-:Y:S01]  /*1070*/  LOP3.LUT R5, R2, 0x80000000, RZ, 0xfc, !PT ;  /* 0x8000000002057812 */ /* 0x000fe200078efcff */
[----:B------:R-:W-:-:S06]  /*1080*/  UMOV UR4, URZ ;  /* 0x000000ff00047c82 */ /* 0x000fcc0008000000 */
.L_x_10:
[----:B0-----:R-:W-:Y:S01]  /*1090*/  IMAD.U32 R12, RZ, RZ, UR6 ;  /* 0x00000006ff0c7e24 */ /* 0x001fe2000f8e00ff */
[----:B------:R-:W-:-:S05]  /*10a0*/  MOV R13, UR7 ;  /* 0x00000007000d7c02 */ /* 0x000fca0008000f00 */
        /* <DEDUP_REMOVED lines=27> */
[C---:B------:R-:W-:Y:S02]  /*1260*/  SHF.L.W.U32.HI R0, R2.reuse, 0x2, R3 ;  /* 0x0000000202007819 */ /* 0x040fe40000010e03 */
[----:B------:R-:W-:Y:S02]  /*1270*/  SHF.L.U32 R2, R2, 0x2, RZ ;  /* 0x0000000202027819 */ /* 0x000fe400000006ff */
[----:B------:R-:W-:-:S02]  /*1280*/  SHF.R.S32.HI R5, RZ, 0x1f, R0 ;  /* 0x0000001fff057819 */ /* 0x000fc40000011400 */
[----:B------:R-:W-:Y:S02]  /*1290*/  SHF.R.U32.HI R3, RZ, 0x1e, R3 ;  /* 0x0000001eff037819 */ /* 0x000fe40000011603 */
[C---:B------:R-:W-:Y:S02]  /*12a0*/  LOP3.LUT R12, R5.reuse, R2, RZ, 0x3c, !PT ;  /* 0x00000002050c7212 */ /* 0x040fe400078e3cff */
[----:B------:R-:W-:Y:S02]  /*12b0*/  LOP3.LUT R13, R5, R0, RZ, 0x3c, !PT ;  /* 0x00000000050d7212 */ /* 0x000fe400078e3cff */
[C---:B------:R-:W-:Y:S02]  /*12c0*/  LEA.HI R2, R0.reuse, R3, RZ, 0x1 ;  /* 0x0000000300027211 */ /* 0x040fe400078f08ff */
[----:B------:R-:W-:Y:S02]  /*12d0*/  LOP3.LUT R11, R0, R15, RZ, 0x3c, !PT ;  /* 0x0000000f000b7212 */ /* 0x000fe400078e3cff */
[----:B------:R-:W0:Y:S01]  /*12e0*/  I2F.F64.S64 R12, R12 ;  /* 0x0000000c000c7312 */ /* 0x000e220000301c00 */
[----:B------:R-:W-:Y:S01]  /*12f0*/  IMAD.MOV R0, RZ, RZ, -R2 ;  /* 0x000000ffff007224 */ /* 0x000fe200078e0a02 */
[----:B------:R-:W-:-:S03]  /*1300*/  ISETP.GE.AND P2, PT, R11, RZ, PT ;  /* 0x000000ff0b00720c */ /* 0x000fc60003f46270 */
[----:B------:R-:W-:Y:S01]  /*1310*/  @!P1 IMAD.MOV.U32 R2, RZ, RZ, R0 ;  /* 0x000000ffff029224 */ /* 0x000fe200078e0000 */
[----:B0-----:R-:W-:-:S10]  /*1320*/  DMUL R4, R12, UR6 ;  /* 0x000000060c047c28 */ /* 0x001fd40008000000 */
[----:B------:R-:W0:Y:S02]  /*1330*/  F2F.F32.F64 R4, R4 ;  /* 0x0000000400047310 */ /* 0x000e240000301000 */
[----:B0-----:R-:W-:-:S07]  /*1340*/  FSEL R0, -R4, R4, !P2 ;  /* 0x0000000404007208 */ /* 0x001fce0005000100 */
.L_x_9:
[----:B------:R-:W-:Y:S02]  /*1350*/  IMAD.MOV.U32 R13, RZ, RZ, 0x37cbac00 ;  /* 0x37cbac00ff0d7424 */ /* 0x000fe400078e00ff */
[----:B------:R-:W-:Y:S01]  /*1360*/  FMUL R3, R0, R0 ;  /* 0x0000000000037220 */ /* 0x000fe20000400000 */
[C---:B------:R-:W-:Y:S01]  /*1370*/  LOP3.LUT R5, R2.reuse, 0x1, RZ, 0xc0, !PT ;  /* 0x0000000102057812 */ /* 0x040fe200078ec0ff */
[----:B------:R-:W-:Y:S01]  /*1380*/  IMAD.MOV.U32 R20, RZ, RZ, 0x3effffff ;  /* 0x3effffffff147424 */ /* 0x000fe200078e00ff */
[----:B------:R-:W-:Y:S01]  /*1390*/  MOV R21, 0x3d2aaabb ;  /* 0x3d2aaabb00157802 */ /* 0x000fe20000000f00 */
[----:B------:R-:W-:Y:S01]  /*13a0*/  FFMA R4, R3, R13, -0.0013887860113754868507 ;  /* 0xbab607ed03047423 */ /* 0x000fe2000000000d */
[----:B------:R-:W-:Y:S02]  /*13b0*/  ISETP.NE.U32.AND P1, PT, R5, 0x1, PT ;  /* 0x000000010500780c */ /* 0x000fe40003f25070 */
[----:B------:R-:W-:Y:S02]  /*13c0*/  LOP3.LUT P2, RZ, R2, 0x2, RZ, 0xc0, !PT ;  /* 0x0000000202ff7812 */ /* 0x000fe4000784c0ff */
[----:B------:R-:W-:-:S02]  /*13d0*/  FSEL R4, R4, -0.00019574658654164522886, !P1 ;  /* 0xb94d415304047808 */ /* 0x000fc40004800000 */
[----:B------:R-:W-:Y:S02]  /*13e0*/  FSEL R12, R21, 0.0083327032625675201416, !P1 ;  /* 0x3c0885e4150c7808 */ /* 0x000fe40004800000 */
[----:B------:R-:W-:Y:S02]  /*13f0*/  FSEL R0, R0, 1, P1 ;  /* 0x3f80000000007808 */ /* 0x000fe40000800000 */
[----:B------:R-:W-:Y:S01]  /*1400*/  FSEL R5, -R20, -0.16666662693023681641, !P1 ;  /* 0xbe2aaaa814057808 */ /* 0x000fe20004800100 */
[C---:B------:R-:W-:Y:S02]  /*1410*/  FFMA R4, R3.reuse, R4, R12 ;  /* 0x0000000403047223 */ /* 0x040fe4000000000c */
[C---:B------:R-:W-:Y:S02]  /*1420*/  FFMA R11, R3.reuse, R0, RZ ;  /* 0x00000000030b7223 */ /* 0x040fe400000000ff */
[----:B------:R-:W-:-:S04]  /*1430*/  FFMA R4, R3, R4, R5 ;  /* 0x0000000403047223 */ /* 0x000fc80000000005 */
[----:B------:R-:W-:-:S04]  /*1440*/  FFMA R11, R11, R4, R0 ;  /* 0x000000040b0b7223 */ /* 0x000fc80000000000 */
[----:B------:R-:W-:Y:S01]  /*1450*/  @P2 FADD R11, RZ, -R11 ;  /* 0x8000000bff0b2221 */ /* 0x000fe20000000000 */
        /* <DEDUP_REMOVED lines=12> */
.L_x_12:
        /* <DEDUP_REMOVED lines=29> */
[C---:B------:R-:W-:Y:S02]  /*16f0*/  SHF.L.W.U32.HI R2, R3.reuse, 0x2, R0 ;  /* 0x0000000203027819 */ /* 0x040fe40000010e00 */
[----:B------:R-:W-:Y:S02]  /*1700*/  SHF.L.U32 R3, R3, 0x2, RZ ;  /* 0x0000000203037819 */ /* 0x000fe400000006ff */
[----:B------:R-:W-:Y:S02]  /*1710*/  SHF.R.S32.HI R4, RZ, 0x1f, R2 ;  /* 0x0000001fff047819 */ /* 0x000fe40000011402 */
[----:B------:R-:W-:Y:S02]  /*1720*/  LOP3.LUT R15, R2, R15, RZ, 0x3c, !PT ;  /* 0x0000000f020f7212 */ /* 0x000fe400078e3cff */
[C---:B------:R-:W-:Y:S02]  /*1730*/  LOP3.LUT R22, R4.reuse, R3, RZ, 0x3c, !PT ;  /* 0x0000000304167212 */ /* 0x040fe400078e3cff */
[----:B------:R-:W-:-:S02]  /*1740*/  LOP3.LUT R23, R4, R2, RZ, 0x3c, !PT ;  /* 0x0000000204177212 */ /* 0x000fc400078e3cff */
[----:B------:R-:W-:Y:S02]  /*1750*/  SHF.R.U32.HI R3, RZ, 0x1e, R0 ;  /* 0x0000001eff037819 */ /* 0x000fe40000011600 */
[----:B------:R-:W-:Y:S02]  /*1760*/  ISETP.GE.AND P0, PT, R15, RZ, PT ;  /* 0x000000ff0f00720c */ /* 0x000fe40003f06270 */
[----:B------:R-:W1:Y:S01]  /*1770*/  I2F.F64.S64 R22, R22 ;  /* 0x0000001600167312 */ /* 0x000e620000301c00 */
[----:B------:R-:W-:-:S05]  /*1780*/  LEA.HI R24, R2, R3, RZ, 0x1 ;  /* 0x0000000302187211 */ /* 0x000fca00078f08ff */
[----:B------:R-:W-:-:S04]  /*1790*/  IMAD.MOV R0, RZ, RZ, -R24 ;  /* 0x000000ffff007224 */ /* 0x000fc800078e0a18 */
[----:B------:R-:W-:Y:S01]  /*17a0*/  @!P1 IMAD.MOV.U32 R24, RZ, RZ, R0 ;  /* 0x000000ffff189224 */ /* 0x000fe200078e0000 */
[----:B-1----:R-:W-:-:S10]  /*17b0*/  DMUL R4, R22, UR6 ;  /* 0x0000000616047c28 */ /* 0x002fd40008000000 */
[----:B------:R-:W1:Y:S02]  /*17c0*/  F2F.F32.F64 R4, R4 ;  /* 0x0000000400047310 */ /* 0x000e640000301000 */
[----:B01----:R-:W-:-:S07]  /*17d0*/  FSEL R16, -R4, R4, !P0 ;  /* 0x0000000404107208 */ /* 0x003fce0004000100 */
.L_x_11:
[----:B------:R-:W-:Y:S01]  /*17e0*/  FMUL R4, R9, 0.63661974668502807617 ;  /* 0x3f22f98309047820 */ /* 0x000fe20000400000 */
[----:B------:R-:W-:Y:S01]  /*17f0*/  FMUL R2, R16, R16 ;  /* 0x0000001010027220 */ /* 0x000fe20000400000 */
[----:B------:R-:W-:Y:S01]  /*1800*/  LOP3.LUT R3, R24, 0x1, RZ, 0xc0, !PT ;  /* 0x0000000118037812 */ /* 0x000fe200078ec0ff */
[----:B------:R-:W-:Y:S01]  /*1810*/  IMAD.MOV.U32 R15, RZ, RZ, 0x3c0885e4 ;  /* 0x3c0885e4ff0f7424 */ /* 0x000fe200078e00ff */
[----:B------:R-:W0:Y:S01]  /*1820*/  F2I.NTZ R26, R4 ;  /* 0x00000004001a7305 */ /* 0x000e220000203100 */
[----:B------:R-:W-:Y:S01]  /*1830*/  FFMA R0, R2, R13, -0.0013887860113754868507 ;  /* 0xbab607ed02007423 */ /* 0x000fe2000000000d */
[----:B------:R-:W-:Y:S01]  /*1840*/  ISETP.NE.U32.AND P0, PT, R3, 0x1, PT ;  /* 0x000000010300780c */ /* 0x000fe20003f05070 */
[----:B------:R-:W-:Y:S01]  /*1850*/  VIADD R24, R24, 0x1 ;  /* 0x0000000118187836 */ /* 0x000fe20000000000 */
[----:B------:R-:W-:Y:S02]  /*1860*/  MOV R14, 0x3e2aaaa8 ;  /* 0x3e2aaaa8000e7802 */ /* 0x000fe40000000f00 */
[----:B------:R-:W-:-:S02]  /*1870*/  FSEL R3, R0, -0.00019574658654164522886, P0 ;  /* 0xb94d415300037808 */ /* 0x000fc40000000000 */
[----:B------:R-:W-:Y:S02]  /*1880*/  FSEL R5, R15, 0.041666727513074874878, !P0 ;  /* 0x3d2aaabb0f057808 */ /* 0x000fe40004000000 */
[----:B------:R-:W-:Y:S02]  /*1890*/  FSEL R0, R16, 1, !P0 ;  /* 0x3f80000010007808 */ /* 0x000fe40004000000 */
[----:B------:R-:W-:Y:S01]  /*18a0*/  LOP3.LUT P1, RZ, R24, 0x2, RZ, 0xc0, !PT ;  /* 0x0000000218ff7812 */ /* 0x000fe2000782c0ff */
[----:B------:R-:W-:Y:S01]  /*18b0*/  FFMA R3, R2, R3, R5 ;  /* 0x0000000302037223 */ /* 0x000fe20000000005 */
[----:B------:R-:W-:Y:S01]  /*18c0*/  FSEL R5, -R14, -0.4999999701976776123, !P0 ;  /* 0xbeffffff0e057808 */ /* 0x000fe20004000100 */
[----:B0-----:R-:W-:Y:S01]  /*18d0*/  IMAD.MOV.U32 R25, RZ, RZ, R26 ;  /* 0x000000ffff197224 */ /* 0x001fe200078e001a */
[----:B------:R-:W-:Y:S02]  /*18e0*/  I2FP.F32.S32 R12, R26 ;  /* 0x0000001a000c7245 */ /* 0x000fe40000201400 */
[----:B------:R-:W-:Y:S01]  /*18f0*/  FSETP.GE.AND P0, PT, |R9|, 105615, PT ;  /* 0x47ce47800900780b */ /* 0x000fe20003f06200 */
[C---:B------:R-:W-:Y:S01]  /*1900*/  FFMA R5, R2.reuse, R3, R5 ;  /* 0x0000000302057223 */ /* 0x040fe20000000005 */
[----:B------:R-:W-:Y:S01]  /*1910*/  FFMA R3, R2, R0, RZ ;  /* 0x0000000002037223 */ /* 0x000fe200000000ff */
[----:B------:R-:W-:-:S03]  /*1920*/  FFMA R23, R12, -1.5707962512969970703, R9 ;  /* 0xbfc90fda0c177823 */ /* 0x000fc60000000009 */
[----:B------:R-:W-:Y:S01]  /*1930*/  FFMA R16, R3, R5, R0 ;  /* 0x0000000503107223 */ /* 0x000fe20000000000 */
[----:B------:R-:W-:-:S03]  /*1940*/  FFMA R23, R12, -7.5497894158615963534e-08, R23 ;  /* 0xb3a221680c177823 */ /* 0x000fc60000000017 */
[----:B------:R-:W-:Y:S01]  /*1950*/  @P1 FADD R16, RZ, -R16 ;  /* 0x80000010ff101221 */ /* 0x000fe20000000000 */
[----:B------:R-:W-:-:S05]  /*1960*/  FFMA R12, R12, -5.3903029534742383927e-15, R23 ;  /* 0xa7c234c50c0c7823 */ /* 0x000fca0000000017 */
[----:B------:R-:W-:Y:S01]  /*1970*/  MOV R0, R12 ;  /* 0x0000000c00007202 */ /* 0x000fe20000000f00 */
        /* <DEDUP_REMOVED lines=12> */
.L_x_14:
        /* <DEDUP_REMOVED lines=10> */
[----:B------:R-:W-:Y:S01]  /*1ae0*/  IMAD.X R4, R3, 0x1, R29, P1 ;  /* 0x0000000103047824 */ /* 0x000fe200008e061d */
[----:B0-----:R-:W-:Y:S01]  /*1af0*/  IADD3 R0, PT, PT, R0, 0x4, RZ ;  /* 0x0000000400007810 */ /* 0x001fe20007ffe0ff */
        /* <DEDUP_REMOVED lines=21> */
[C---:B------:R-:W-:Y:S02]  /*1c50*/  LEA.HI R26, R0.reuse, R3, RZ, 0x1 ;  /* 0x00000003001a7211 */ /* 0x040fe400078f08ff */
[C---:B------:R-:W-:Y:S02]  /*1c60*/  LOP3.LUT R22, R5.reuse, R2, RZ, 0x3c, !PT ;  /* 0x0000000205167212 */ /* 0x040fe400078e3cff */
[----:B------:R-:W-:Y:S02]  /*1c70*/  LOP3.LUT R23, R5, R0, RZ, 0x3c, !PT ;  /* 0x0000000005177212 */ /* 0x000fe400078e3cff */
[----:B------:R-:W-:Y:S02]  /*1c80*/  LOP3.LUT R2, R0, R9, RZ, 0x3c, !PT ;  /* 0x0000000900027212 */ /* 0x000fe400078e3cff */
[----:B------:R-:W-:Y:S02]  /*1c90*/  IADD3 R0, PT, PT, -R26, RZ, RZ ;  /* 0x000000ff1a007210 */ /* 0x000fe40007ffe1ff */
[----:B------:R-:W0:Y:S01]  /*1ca0*/  I2F.F64.S64 R22, R22 ;  /* 0x0000001600167312 */ /* 0x000e220000301c00 */
[----:B------:R-:W-:-:S02]  /*1cb0*/  ISETP.GE.AND P2, PT, R2, RZ, PT ;  /* 0x000000ff0200720c */ /* 0x000fc40003f46270 */
[----:B------:R-:W-:Y:S01]  /*1cc0*/  @!P1 IMAD.MOV.U32 R26, RZ, RZ, R0 ;  /* 0x000000ffff1a9224 */ /* 0x000fe200078e0000 */
[----:B0-----:R-:W-:-:S10]  /*1cd0*/  DMUL R4, R22, UR6 ;  /* 0x0000000616047c28 */ /* 0x001fd40008000000 */
[----:B------:R-:W0:Y:S02]  /*1ce0*/  F2F.F32.F64 R4, R4 ;  /* 0x0000000400047310 */ /* 0x000e240000301000 */
[----:B0-----:R-:W-:-:S07]  /*1cf0*/  FSEL R0, -R4, R4, !P2 ;  /* 0x0000000404007208 */ /* 0x001fce0005000100 */
.L_x_13:
[----:B------:R-:W-:Y:S01]  /*1d00*/  FMUL R2, R0, R0 ;  /* 0x0000000000027220 */ /* 0x000fe20000400000 */
[C---:B------:R-:W-:Y:S02]  /*1d10*/  LOP3.LUT R4, R26.reuse, 0x1, RZ, 0xc0, !PT ;  /* 0x000000011a047812 */ /* 0x040fe400078ec0ff */
[----:B------:R-:W-:Y:S01]  /*1d20*/  LOP3.LUT P2, RZ, R26, 0x2, RZ, 0xc0, !PT ;  /* 0x000000021aff7812 */ /* 0x000fe2000784c0ff */
[----:B------:R-:W-:Y:S01]  /*1d30*/  FFMA R3, R2, R13, -0.0013887860113754868507 ;  /* 0xbab607ed02037423 */ /* 0x000fe2000000000d */
[----:B------:R-:W-:-:S04]  /*1d40*/  ISETP.NE.U32.AND P1, PT, R4, 0x1, PT ;  /* 0x000000010400780c */ /* 0x000fc80003f25070 */
[----:B------:R-:W-:Y:S02]  /*1d50*/  FSEL R3, R3, -0.00019574658654164522886, !P1 ;  /* 0xb94d415303037808 */ /* 0x000fe40004800000 */
        /* <DEDUP_REMOVED lines=13> */
[----:B------:R-:W-:Y:S01]  /*1e30*/  SHF.L.U32 R2, R9, 0x8, RZ ;  /* 0x0000000809027819 */ /* 0x000fe200000006ff */
[----:B------:R-:W-:Y:S01]  /*1e40*/  IMAD.MOV.U32 R12, RZ, RZ, RZ ;  /* 0x000000ffff0c7224 */ /* 0x000fe200078e00ff */
[----:B------:R-:W-:Y:S01]  /*1e50*/  MOV R0, R1 ;  /* 0x0000000100007202 */ /* 0x000fe20000000f00 */
[----:B------:R-:W-:Y:S01]  /*1e60*/  IMAD.MOV.U32 R25, RZ, RZ, RZ ;  /* 0x000000ffff197224 */ /* 0x000fe200078e00ff */
[----:B------:R-:W-:Y:S01]  /*1e70*/  LOP3.LUT R27, R2, 0x80000000, RZ, 0xfc, !PT ;  /* 0x80000000021b7812 */ /* 0x000fe200078efcff */
[----:B------:R-:W0:Y:S01]  /*1e80*/  LDCU.64 UR6, c[0x4][0x10] ;  /* 0x01000200ff0677ac */ /* 0x000e220008000a00 */
[----:B------:R-:W-:-:S05]  /*1e90*/  UMOV UR4, URZ ;  /* 0x000000ff00047c82 */ /* 0x000fca0008000000 */
.L_x_16:
        /* <DEDUP_REMOVED lines=28> */
[----:B---3--:R-:W-:Y:S02]  /*2060*/  @P0 SHF.L.W.U32.HI R3, R2, R4, R3 ;  /* 0x0000000402030219 */ /* 0x008fe40000010e03 */
[--C-:B------:R-:W-:Y:S02]  /*2070*/  SHF.R.U32.HI R25, RZ, 0x1e, R0.reuse ;  /* 0x0000001eff197819 */ /* 0x100fe40000011600 */
[C---:B------:R-:W-:Y:S02]  /*2080*/  SHF.L.W.U32.HI R2, R3.reuse, 0x2, R0 ;  /* 0x0000000203027819 */ /* 0x040fe40000010e00 */
[----:B------:R-:W-:Y:S02]  /*2090*/  SHF.L.U32 R3, R3, 0x2, RZ ;  /* 0x0000000203037819 */ /* 0x000fe400000006ff */
[----:B------:R-:W-:-:S02]  /*20a0*/  SHF.R.S32.HI R4, RZ, 0x1f, R2 ;  /* 0x0000001fff047819 */ /* 0x000fc40000011402 */
[----:B------:R-:W-:Y:S02]  /*20b0*/  LEA.HI R25, R2, R25, RZ, 0x1 ;  /* 0x0000001902197211 */ /* 0x000fe400078f08ff */
[C---:B------:R-:W-:Y:S02]  /*20c0*/  LOP3.LUT R22, R4.reuse, R3, RZ, 0x3c, !PT ;  /* 0x0000000304167212 */ /* 0x040fe400078e3cff */
[----:B------:R-:W-:Y:S01]  /*20d0*/  LOP3.LUT R23, R4, R2, RZ, 0x3c, !PT ;  /* 0x0000000204177212 */ /* 0x000fe200078e3cff */
[----:B------:R-:W-:Y:S01]  /*20e0*/  IMAD.MOV R0, RZ, RZ, -R25 ;  /* 0x000000ffff007224 */ /* 0x000fe200078e0a19 */
[----:B------:R-:W-:-:S03]  /*20f0*/  LOP3.LUT R9, R2, R9, RZ, 0x3c, !PT ;  /* 0x0000000902097212 */ /* 0x000fc600078e3cff */
[----:B------:R-:W-:Y:S01]  /*2100*/  @!P1 IMAD.MOV.U32 R25, RZ, RZ, R0 ;  /* 0x000000ffff199224 */ /* 0x000fe200078e0000 */
[----:B------:R-:W1:Y:S01]  /*2110*/  I2F.F64.S64 R22, R22 ;  /* 0x0000001600167312 */ /* 0x000e620000301c00 */
[----:B------:R-:W-:Y:S01]  /*2120*/  ISETP.GE.AND P0, PT, R9, RZ, PT ;  /* 0x000000ff0900720c */ /* 0x000fe20003f06270 */
[----:B-1----:R-:W-:-:S10]  /*2130*/  DMUL R4, R22, UR6 ;  /* 0x0000000616047c28 */ /* 0x002fd40008000000 */
[----:B------:R-:W0:Y:S02]  /*2140*/  F2F.F32.F64 R4, R4 ;  /* 0x0000000400047310 */ /* 0x000e240000301000 */
[----:B0-----:R-:W-:-:S07]  /*2150*/  FSEL R12, -R4, R4, !P0 ;  /* 0x00000004040c7208 */ /* 0x001fce0004000100 */
.L_x_15:
[----:B------:R-:W-:Y:S01]  /*2160*/  FMUL R4, R7, 0.63661974668502807617 ;  /* 0x3f22f98307047820 */ /* 0x000fe20000400000 */
[----:B------:R-:W-:Y:S01]  /*2170*/  FMUL R2, R12, R12 ;  /* 0x0000000c0c027220 */ /* 0x000fe20000400000 */
[C---:B------:R-:W-:Y:S02]  /*2180*/  LOP3.LUT R0, R25.reuse, 0x1, RZ, 0xc0, !PT ;  /* 0x0000000119007812 */ /* 0x040fe400078ec0ff */
[----:B------:R-:W0:Y:S01]  /*2190*/  F2I.NTZ R26, R4 ;  /* 0x00000004001a7305 */ /* 0x000e220000203100 */
[----:B------:R-:W-:Y:S01]  /*21a0*/  FFMA R3, R2, R13, -0.0013887860113754868507 ;  /* 0xbab607ed02037423 */ /* 0x000fe2000000000d */
[----:B------:R-:W-:Y:S02]  /*21b0*/  ISETP.NE.U32.AND P0, PT, R0, 0x1, PT ;  /* 0x000000010000780c */ /* 0x000fe40003f05070 */
[----:B------:R-:W-:Y:S02]  /*21c0*/  IADD3 R25, PT, PT, R25, 0x1, RZ ;  /* 0x0000000119197810 */ /* 0x000fe40007ffe0ff */
[----:B------:R-:W-:-:S02]  /*21d0*/  FSEL R3, R3, -0.00019574658654164522886, P0 ;  /* 0xb94d415303037808 */ /* 0x000fc40000000000 */
[----:B------:R-:W-:Y:S02]  /*21e0*/  FSEL R5, R15, 0.041666727513074874878, !P0 ;  /* 0x3d2aaabb0f057808 */ /* 0x000fe40004000000 */
[----:B------:R-:W-:Y:S02]  /*21f0*/  FSEL R0, R12, 1, !P0 ;  /* 0x3f8000000c007808 */ /* 0x000fe40004000000 */
[----:B------:R-:W-:Y:S01]  /*2200*/  LOP3.LUT P1, RZ, R25, 0x2, RZ, 0xc0, !PT ;  /* 0x0000000219ff7812 */ /* 0x000fe2000782c0ff */
[----:B------:R-:W-:Y:S01]  /*2210*/  FFMA R3, R2, R3, R5 ;  /* 0x0000000302037223 */ /* 0x000fe20000000005 */
[----:B------:R-:W-:Y:S01]  /*2220*/  FSEL R5, -R14, -0.4999999701976776123, !P0 ;  /* 0xbeffffff0e057808 */ /* 0x000fe20004000100 */
[C---:B------:R-:W-:Y:S01]  /*2230*/  FFMA R9, R2.reuse, R0, RZ ;  /* 0x0000000002097223 */ /* 0x040fe200000000ff */
[----:B0-----:R-:W-:Y:S01]  /*2240*/  I2FP.F32.S32 R22, R26 ;  /* 0x0000001a00167245 */ /* 0x001fe20000201400 */
[----:B------:R-:W-:Y:S01]  /*2250*/  IMAD.MOV.U32 R25, RZ, RZ, R26 ;  /* 0x000000ffff197224 */ /* 0x000fe200078e001a */
[----:B------:R-:W-:Y:S01]  /*2260*/  FSETP.GE.AND P0, PT, |R7|, 105615, PT ;  /* 0x47ce47800700780b */ /* 0x000fe20003f06200 */
[----:B------:R-:W-:-:S02]  /*2270*/  FFMA R3, R2, R3, R5 ;  /* 0x0000000302037223 */ /* 0x000fc40000000005 */
[C---:B------:R-:W-:Y:S02]  /*2280*/  FFMA R23, R22.reuse, -1.5707962512969970703, R7 ;  /* 0xbfc90fda16177823 */ /* 0x040fe40000000007 */
[----:B------:R-:W-:Y:S02]  /*2290*/  FFMA R9, R9, R3, R0 ;  /* 0x0000000309097223 */ /* 0x000fe40000000000 */
[C---:B------:R-:W-:Y:S02]  /*22a0*/  FFMA R23, R22.reuse, -7.5497894158615963534e-08, R23 ;  /* 0xb3a2216816177823 */ /* 0x040fe40000000017 */
[----:B------:R-:W-:Y:S02]  /*22b0*/  @P1 FADD R9, RZ, -R9 ;  /* 0x80000009ff091221 */ /* 0x000fe40000000000 */
[----:B------:R-:W-:-:S04]  /*22c0*/  FFMA R12, R22, -5.3903029534742383927e-15, R23 ;  /* 0xa7c234c5160c7823 */ /* 0x000fc80000000017 */
[----:B------:R-:W-:Y:S01]  /*22d0*/  IMAD.MOV.U32 R0, RZ, RZ, R12 ;  /* 0x000000ffff007224 */ /* 0x000fe200078e000c */
[----:B------:R-:W-:Y:S06]  /*22e0*/  @!P0 BRA `(.L_x_17) ;  /* 0x0000000000dc8947 */ /* 0x000fec0003800000 */
[----:B------:R-:W-:-:S13]  /*22f0*/  FSETP.NEU.AND P1, PT, |R7|, +INF , PT ;  /* 0x7f8000000700780b */ /* 0x000fda0003f2d200 */
[----:B------:R-:W-:Y:S01]  /*2300*/  @!P1 FMUL R0, RZ, R7 ;  /* 0x00000007ff009220 */ /* 0x000fe20000400000 */
[----:B------:R-:W-:Y:S01]  /*2310*/  @!P1 MOV R26, RZ ;  /* 0x000000ff001a9202 */ /* 0x000fe20000000f00 */
        /* <DEDUP_REMOVED lines=8> */
.L_x_18:
        /* <DEDUP_REMOVED lines=36> */
[----:B------:R-:W-:Y:S01]  /*25e0*/  LOP3.LUT R2, R0, R7, RZ, 0x3c, !PT ;  /* 0x0000000700027212 */ /* 0x000fe200078e3cff */
[----:B------:R-:W-:-:S03]  /*25f0*/  IMAD.MOV R0, RZ, RZ, -R26 ;  /* 0x000000ffff007224 */ /* 0x000fc600078e0a1a */
[----:B------:R-:W0:Y:S01]  /*2600*/  I2F.F64.S64 R22, R22 ;  /* 0x0000001600167312 */ /* 0x000e220000301c00 */
[----:B------:R-:W-:Y:S02]  /*2610*/  ISETP.GE.AND P2, PT, R2, RZ, PT ;  /* 0x000000ff0200720c */ /* 0x000fe40003f46270 */
[----:B------:R-:W-:Y:S01]  /*2620*/  @!P1 MOV R26, R0 ;  /* 0x00000000001a9202 */ /* 0x000fe20000000f00 */
[----:B0-----:R-:W-:-:S10]  /*2630*/  DMUL R4, R22, UR6 ;  /* 0x0000000616047c28 */ /* 0x001fd40008000000 */
[----:B------:R-:W0:Y:S02]  /*2640*/  F2F.F32.F64 R4, R4 ;  /* 0x0000000400047310 */ /* 0x000e240000301000 */
[----:B0-----:R-:W-:-:S07]  /*2650*/  FSEL R0, -R4, R4, !P2 ;  /* 0x0000000404007208 */ /* 0x001fce0005000100 */
.L_x_17:
[----:B------:R-:W-:Y:S01]  /*2660*/  LOP3.LUT R3, R26, 0x1, RZ, 0xc0, !PT ;  /* 0x000000011a037812 */ /* 0x000fe200078ec0ff */
[----:B------:R-:W-:Y:S01]  /*2670*/  FMUL R2, R0, R0 ;  /* 0x0000000000027220 */ /* 0x000fe20000400000 */
[----:B------:R-:W-:Y:S02]  /*2680*/  LOP3.LUT P2, RZ, R26, 0x2, RZ, 0xc0, !PT ;  /* 0x000000021aff7812 */ /* 0x000fe4000784c0ff */
[----:B------:R-:W-:Y:S01]  /*2690*/  ISETP.NE.U32.AND P1, PT, R3, 0x1, PT ;  /* 0x000000010300780c */ /* 0x000fe20003f25070 */
[----:B------:R-:W-:-:S03]  /*26a0*/  FFMA R3, R2, R13, -0.0013887860113754868507 ;  /* 0xbab607ed02037423 */ /* 0x000fc6000000000d */
[----:B------:R-:W-:Y:S02]  /*26b0*/  FSEL R21, R21, 0.0083327032625675201416, !P1 ;  /* 0x3c0885e415157808 */ /* 0x000fe40004800000 */
[----:B------:R-:W-:Y:S02]  /*26c0*/  FSEL R3, R3, -0.00019574658654164522886, !P1 ;  /* 0xb94d415303037808 */ /* 0x000fe40004800000 */
        /* <DEDUP_REMOVED lines=19> */
.L_x_20:
        /* <DEDUP_REMOVED lines=30> */
[C---:B------:R-:W-:Y:S01]  /*29e0*/  SHF.L.W.U32.HI R2, R3.reuse, 0x2, R0 ;  /* 0x0000000203027819 */ /* 0x040fe20000010e00 */
[----:B------:R-:W-:-:S03]  /*29f0*/  IMAD.SHL.U32 R3, R3, 0x4, RZ ;  /* 0x0000000403037824 */ /* 0x000fc600078e00ff */
[----:B------:R-:W-:Y:S02]  /*2a00*/  SHF.R.S32.HI R4, RZ, 0x1f, R2 ;  /* 0x0000001fff047819 */ /* 0x000fe40000011402 */
[----:B------:R-:W-:Y:S02]  /*2a10*/  LEA.HI R25, R2, R25, RZ, 0x1 ;  /* 0x0000001902197211 */ /* 0x000fe400078f08ff */
[C---:B------:R-:W-:Y:S02]  /*2a20*/  LOP3.LUT R20, R4.reuse, R3, RZ, 0x3c, !PT ;  /* 0x0000000304147212 */ /* 0x040fe400078e3cff */
[----:B------:R-:W-:Y:S02]  /*2a30*/  LOP3.LUT R21, R4, R2, RZ, 0x3c, !PT ;  /* 0x0000000204157212 */ /* 0x000fe400078e3cff */
[----:B------:R-:W-:Y:S02]  /*2a40*/  LOP3.LUT R7, R2, R7, RZ, 0x3c, !PT ;  /* 0x0000000702077212 */ /* 0x000fe400078e3cff */
[----:B------:R-:W-:-:S02]  /*2a50*/  IADD3 R0, PT, PT, -R25, RZ, RZ ;  /* 0x000000ff19007210 */ /* 0x000fc40007ffe1ff */
[----:B------:R-:W1:Y:S01]  /*2a60*/  I2F.F64.S64 R20, R20 ;  /* 0x0000001400147312 */ /* 0x000e620000301c00 */
[----:B------:R-:W-:Y:S02]  /*2a70*/  ISETP.GE.AND P0, PT, R7, RZ, PT ;  /* 0x000000ff0700720c */ /* 0x000fe40003f06270 */
[----:B------:R-:W-:Y:S01]  /*2a80*/  @!P1 IMAD.MOV.U32 R25, RZ, RZ, R0 ;  /* 0x000000ffff199224 */ /* 0x000fe200078e0000 */
[----:B-1----:R-:W-:-:S10]  /*2a90*/  DMUL R22, R20, UR6 ;  /* 0x0000000614167c28 */ /* 0x002fd40008000000 */
[----:B------:R-:W0:Y:S02]  /*2aa0*/  F2F.F32.F64 R22, R22 ;  /* 0x0000001600167310 */ /* 0x000e240000301000 */
[----:B0-----:R-:W-:-:S07]  /*2ab0*/  FSEL R12, -R22, R22, !P0 ;  /* 0x00000016160c7208 */ /* 0x001fce0004000100 */
.L_x_19:
[----:B------:R-:W-:Y:S01]  /*2ac0*/  FMUL R2, R12, R12 ;  /* 0x0000000c0c027220 */ /* 0x000fe20000400000 */
[C---:B------:R-:W-:Y:S01]  /*2ad0*/  LOP3.LUT R0, R25.reuse, 0x1, RZ, 0xc0, !PT ;  /* 0x0000000119007812 */ /* 0x040fe200078ec0ff */
[----:B------:R-:W-:Y:S01]  /*2ae0*/  VIADD R25, R25, 0x1 ;  /* 0x0000000119197836 */ /* 0x000fe20000000000 */
[----:B------:R-:W0:Y:S01]  /*2af0*/  LDCU.64 UR6, c[0x4][0x8] ;  /* 0x01000100ff0677ac */ /* 0x000e220008000a00 */
[----:B------:R-:W-:Y:S01]  /*2b00*/  FFMA R13, R2, R13, -0.0013887860113754868507 ;  /* 0xbab607ed020d7423 */ /* 0x000fe2000000000d */
[----:B------:R-:W-:Y:S02]  /*2b10*/  ISETP.NE.U32.AND P0, PT, R0, 0x1, PT ;  /* 0x000000010000780c */ /* 0x000fe40003f05070 */
[----:B------:R-:W-:Y:S02]  /*2b20*/  LOP3.LUT P1, RZ, R25, 0x2, RZ, 0xc0, !PT ;  /* 0x0000000219ff7812 */ /* 0x000fe4000782c0ff */
[----:B------:R-:W-:Y:S02]  /*2b30*/  FSEL R15, R15, 0.041666727513074874878, !P0 ;  /* 0x3d2aaabb0f0f7808 */ /* 0x000fe40004000000 */
[----:B------:R-:W-:-:S02]  /*2b40*/  FSEL R13, R13, -0.00019574658654164522886, P0 ;  /* 0xb94d41530d0d7808 */ /* 0x000fc40000000000 */
[----:B------:R-:W-:Y:S01]  /*2b50*/  FSEL R0, R12, 1, !P0 ;  /* 0x3f8000000c007808 */ /* 0x000fe20004000000 */
[----:B------:R-:W-:Y:S01]  /*2b60*/  FMUL R12, R9, R5 ;  /* 0x00000005090c7220 */ /* 0x000fe20000400000 */
[----:B------:R-:W-:Y:S01]  /*2b70*/  FSEL R14, -R14, -0.4999999701976776123, !P0 ;  /* 0xbeffffff0e0e7808 */ /* 0x000fe20004000100 */
[C---:B------:R-:W-:Y:S02]  /*2b80*/  FFMA R13, R2.reuse, R13, R15 ;  /* 0x0000000d020d7223 */ /* 0x040fe4000000000f */
[C---:B------:R-:W-:Y:S02]  /*2b90*/  FFMA R3, R2.reuse, R0, RZ ;  /* 0x0000000002037223 */ /* 0x040fe400000000ff */
[----:B------:R-:W-:Y:S01]  /*2ba0*/  FFMA R13, R2, R13, R14 ;  /* 0x0000000d020d7223 */ /* 0x000fe2000000000e */
[C---:B------:R-:W-:Y:S01]  /*2bb0*/  FMUL R2, R11.reuse, R24 ;  /* 0x000000180b027220 */ /* 0x040fe20000400000 */
[----:B------:R-:W-:Y:S02]  /*2bc0*/  FMUL R14, R11, R9 ;  /* 0x000000090b0e7220 */ /* 0x000fe40000400000 */
[----:B------:R-:W-:-:S04]  /*2bd0*/  FFMA R3, R3, R13, R0 ;  /* 0x0000000d03037223 */ /* 0x000fc80000000000 */
[----:B------:R-:W-:-:S04]  /*2be0*/  @P1 FADD R3, RZ, -R3 ;  /* 0x80000003ff031221 */ /* 0x000fc80000000000 */
[-C--:B------:R-:W-:Y:S01]  /*2bf0*/  FMUL R4, R24, R3.reuse ;  /* 0x0000000318047220 */ /* 0x080fe20000400000 */
[-C--:B------:R-:W-:Y:S01]  /*2c00*/  FMUL R0, R9, R3.reuse ;  /* 0x0000000309007220 */ /* 0x080fe20000400000 */
[----:B------:R-:W-:Y:S02]  /*2c10*/  FMUL R13, R16, R3 ;  /* 0x00000003100d7220 */ /* 0x000fe40000400000 */
[----:B------:R-:W-:Y:S01]  /*2c20*/  FFMA R7, R11, R4, -R12 ;  /* 0x000000040b077223 */ /* 0x000fe2000000080c */
[----:B------:R-:W-:Y:S01]  /*2c30*/  FFMA R3, R5, R2, R0 ;  /* 0x0000000205037223 */ /* 0x000fe20000000000 */
[----:B------:R-:W-:Y:S01]  /*2c40*/  FMUL R15, R11, R0 ;  /* 0x000000000b0f7220 */ /* 0x000fe20000400000 */
[C---:B------:R-:W-:Y:S01]  /*2c50*/  FMUL R0, R10.reuse, R13 ;  /* 0x0000000d0a007220 */ /* 0x040fe20000400000 */
[----:B------:R-:W-:Y:S01]  /*2c60*/  FMUL R21, R10, R7 ;  /* 0x000000070a157220 */ /* 0x000fe20000400000 */
[-C--:B------:R-:W-:Y:S01]  /*2c70*/  FMUL R7, R16, R5.reuse ;  /* 0x0000000510077220 */ /* 0x080fe20000400000 */
[----:B------:R-:W-:Y:S01]  /*2c80*/  FFMA R15, R24, R5, R15 ;  /* 0x00000005180f7223 */ /* 0x000fe2000000000f */
[----:B------:R-:W-:Y:S01]  /*2c90*/  FFMA R5, R5, R14, -R4 ;  /* 0x0000000e05057223 */ /* 0x000fe20000000804 */
[C---:B------:R-:W-:Y:S01]  /*2ca0*/  FFMA R3, R8.reuse, R3, R21 ;  /* 0x0000000308037223 */ /* 0x040fe20000000015 */
[----:B------:R-:W-:Y:S01]  /*2cb0*/  FFMA R0, R8, R7, R0 ;  /* 0x0000000708007223 */ /* 0x000fe20000000000 */
[----:B------:R-:W-:-:S02]  /*2cc0*/  FMUL R15, R10, R15 ;  /* 0x0000000f0a0f7220 */ /* 0x000fc40000400000 */
[----:B------:R-:W-:Y:S01]  /*2cd0*/  FFMA R3, R16, R24, R3 ;  /* 0x0000001810037223 */ /* 0x000fe20000000003 */
[----:B------:R-:W-:Y:S01]  /*2ce0*/  FADD R0, -R11, R0 ;  /* 0x000000000b007221 */ /* 0x000fe20000000100 */
[----:B------:R-:W-:Y:S02]  /*2cf0*/  FFMA R5, R8, R5, R15 ;  /* 0x0000000508057223 */ /* 0x000fe4000000000f */
[----:B------:R-:W-:Y:S02]  /*2d00*/  FMUL R7, R3, R3 ;  /* 0x0000000303077220 */ /* 0x000fe40000400000 */
[----:B------:R-:W-:Y:S02]  /*2d10*/  FFMA R5, R16, R9, R5 ;  /* 0x0000000910057223 */ /* 0x000fe40000000005 */
[----:B------:R-:W-:-:S04]  /*2d20*/  FFMA R2, R0, R0, R7 ;  /* 0x0000000000027223 */ /* 0x000fc80000000007 */
[----:B------:R-:W-:-:S05]  /*2d30*/  FFMA R4, R5, R5, R2 ;  /* 0x0000000505047223 */ /* 0x000fca0000000002 */
[----:B------:R-:W-:-:S13]  /*2d40*/  FSETP.GEU.AND P0, PT, |R4|, 1.175494350822287508e-38, PT ;  /* 0x008000000400780b */ /* 0x000fda0003f0e200 */
[----:B------:R-:W-:-:S04]  /*2d50*/  @!P0 FMUL R4, R4, 16777216 ;  /* 0x4b80000004048820 */ /* 0x000fc80000400000 */
[----:B------:R0:W1:Y:S02]  /*2d60*/  MUFU.RSQ R16, R4 ;  /* 0x0000000400107308 */ /* 0x0000640000001400 */
[----:B0-----:R-:W-:Y:S01]  /*2d70*/  MOV R4, UR6 ;  /* 0x0000000600047c02 */ /* 0x001fe20008000f00 */
[----:B-1----:R-:W-:Y:S01]  /*2d80*/  @!P0 FMUL R16, R16, 4096 ;  /* 0x4580000010108820 */ /* 0x002fe20000400000 */
[----:B------:R-:W-:-:S03]  /*2d90*/  IADD3 R6, P0, P1, R1, 0x20, R6 ;  /* 0x0000002001067810 */ /* 0x000fc6000791e006 */
[-C--:B------:R-:W-:Y:S01]  /*2da0*/  FMUL R22, R3, R16.reuse ;  /* 0x0000001003167220 */ /* 0x080fe20000400000 */
[-C--:B------:R-:W-:Y:S01]  /*2db0*/  FMUL R2, R0, R16.reuse ;  /* 0x0000001000027220 */ /* 0x080fe20000400000 */
[----:B------:R-:W-:Y:S01]  /*2dc0*/  FMUL R16, R5, R16 ;  /* 0x0000001005107220 */ /* 0x000fe20000400000 */
[----:B------:R-:W-:Y:S01]  /*2dd0*/  MOV R0, 0x0 ;  /* 0x0000000000007802 */ /* 0x000fe20000000f00 */
[----:B------:R-:W0:Y:S01]  /*2de0*/  F2F.F64.F32 R8, R22 ;  /* 0x0000001600087310 */ /* 0x000e220000201800 */
[----:B------:R-:W-:Y:S01]  /*2df0*/  IMAD.U32 R5, RZ, RZ, UR7 ;  /* 0x00000007ff057e24 */ /* 0x000fe2000f8e00ff */
[----:B------:R-:W-:Y:S01]  /*2e00*/  IADD3.X R7, PT, PT, RZ, UR5, RZ, P0, P1 ;  /* 0x00000005ff077c10 */ /* 0x000fe200087e24ff */
[----:B------:R1:W2:Y:S05]  /*2e10*/  LDC.64 R14, c[0x4][R0] ;  /* 0x01000000000e7b82 */ /* 0x0002aa0000000a00 */
[----:B------:R-:W3:Y:S01]  /*2e20*/  F2F.F64.F32 R10, R2 ;  /* 0x00000002000a7310 */ /* 0x000ee20000201800 */
[----:B0-----:R1:W-:Y:S07]  /*2e30*/  STL.64 [R1+0x20], R8 ;  /* 0x0000200801007387 */ /* 0x0013ee0000100a00 */
[----:B------:R-:W0:Y:S01]  /*2e40*/  F2F.F64.F32 R12, R16 ;  /* 0x00000010000c7310 */ /* 0x000e220000201800 */
[----:B---3--:R1:W-:Y:S04]  /*2e50*/  STL.64 [R1+0x28], R10 ;  /* 0x0000280a01007387 */ /* 0x0083e80000100a00 */
[----:B0-----:R1:W-:Y:S02]  /*2e60*/  STL.64 [R1+0x30], R12 ;  /* 0x0000300c01007387 */ /* 0x0013e40000100a00 */
[----:B------:R-:W-:-:S07]  /*2e70*/  LEPC R20, `(.L_x_21) ;  /* 0x000000001014794e */ /* 0x000fce0000000000 */
[----:B-12--5:R-:W-:Y:S05]  /*2e80*/  CALL.ABS.NOINC R14 ;  /* 0x000000000e007343 */ /* 0x026fea0003c00000 */
.L_x_21:
[----:B------:R-:W0:Y:S01]  /*2e90*/  LDC R10, c[0x0][0x3a8] ;  /* 0x0000ea00ff0a7b82 */ /* 0x000e220000000800 */
[----:B------:R-:W1:Y:S01]  /*2ea0*/  LDCU UR4, c[0x0][0x3ac] ;  /* 0x00007580ff0477ac */ /* 0x000e620008000800 */
[----:B------:R-:W-:Y:S01]  /*2eb0*/  I2FP.F32.S32 R19, R19 ;  /* 0x0000001300137245 */ /* 0x000fe20000201400 */
[----:B------:R-:W-:Y:S01]  /*2ec0*/  IMAD.MOV.U32 R26, RZ, RZ, RZ ;  /* 0x000000ffff1a7224 */ /* 0x000fe200078e00ff */
[----:B------:R-:W-:Y:S02]  /*2ed0*/  I2FP.F32.S32 R11, R18 ;  /* 0x00000012000b7245 */ /* 0x000fe40000201400 */
[----:B------:R-:W-:Y:S02]  /*2ee0*/  I2FP.F32.S32 R17, R17 ;  /* 0x0000001100117245 */ /* 0x000fe40000201400 */
[----:B------:R-:W2:Y:S08]  /*2ef0*/  LDC.64 R6, c[0x0][0x398] ;  /* 0x0000e600ff067b82 */ /* 0x000eb00000000a00 */
[----:B------:R-:W3:Y:S01]  /*2f00*/  LDC.64 R8, c[0x0][0x3a0] ;  /* 0x0000e800ff087b82 */ /* 0x000ee20000000a00 */
[----:B-1----:R-:W-:-:S07]  /*2f10*/  I2FP.F32.S32 R5, UR4 ;  /* 0x0000000400057c45 */ /* 0x002fce0008201400 */
.L_x_54:
[----:B0-----:R-:W1:Y:S01]  /*2f20*/  MUFU.RCP R12, R5 ;  /* 0x00000005000c7308 */ /* 0x001e620000001000 */
[----:B------:R-:W-:Y:S01]  /*2f30*/  I2FP.F32.U32 R4, R26 ;  /* 0x0000001a00047245 */ /* 0x000fe20000201000 */
[----:B------:R-:W-:Y:S05]  /*2f40*/  YIELD ;  /* 0x0000000000007946 */ /* 0x000fea0003800000 */
[----:B------:R-:W-:Y:S01]  /*2f50*/  FFMA R0, R22, R4, R19 ;  /* 0x0000000416007223 */ /* 0x000fe20000000013 */
[----:B------:R-:W-:Y:S03]  /*2f60*/  BSSY.RECONVERGENT B2, `(.L_x_22) ;  /* 0x000000d000027945 */ /* 0x000fe60003800200 */
[----:B------:R-:W4:Y:S01]  /*2f70*/  FCHK P0, R0, R5 ;  /* 0x0000000500007302 */ /* 0x000f220000000000 */
[----:B-1----:R-:W-:-:S04]  /*2f80*/  FFMA R3, -R5, R12, 1 ;  /* 0x3f80000005037423 */ /* 0x002fc8000000010c */
[----:B------:R-:W-:Y:S01]  /*2f90*/  FFMA R13, R12, R3, R12 ;  /* 0x000000030c0d7223 */ /* 0x000fe2000000000c */
[-C--:B------:R-:W-:Y:S01]  /*2fa0*/  FFMA R3, R2, R4.reuse, R11 ;  /* 0x0000000402037223 */ /* 0x080fe2000000000b */
[----:B------:R-:W-:Y:S02]  /*2fb0*/  FFMA R4, R16, R4, R17 ;  /* 0x0000000410047223 */ /* 0x000fe40000000011 */
[----:B------:R-:W-:-:S04]  /*2fc0*/  FFMA R12, R0, R13, RZ ;  /* 0x0000000d000c7223 */ /* 0x000fc800000000ff */
[----:B------:R-:W-:-:S04]  /*2fd0*/  FFMA R14, -R5, R12, R0 ;  /* 0x0000000c050e7223 */ /* 0x000fc80000000100 */
[----:B------:R-:W-:Y:S01]  /*2fe0*/  FFMA R15, R13, R14, R12 ;  /* 0x0000000e0d0f7223 */ /* 0x000fe2000000000c */
[----:B----4-:R-:W-:Y:S06]  /*2ff0*/  @!P0 BRA `(.L_x_23) ;  /* 0x00000000000c8947 */ /* 0x010fec0003800000 */
[----:B------:R-:W-:-:S07]  /*3000*/  MOV R12, 0x3020 ;  /* 0x00003020000c7802 */ /* 0x000fce0000000f00 */
[----:B0-23--:R-:W-:Y:S05]  /*3010*/  CALL.REL.NOINC `($__internal_0_$__cuda_sm3x_div_rn_noftz_f32_slowpath) ;  /* 0x0000000c00d87944 */ /* 0x00dfea0003c00000 */
[----:B------:R-:W-:-:S07]  /*3020*/  MOV R15, R0 ;  /* 0x00000000000f7202 */ /* 0x000fce0000000f00 */
.L_x_23:
[----:B------:R-:W-:Y:S05]  /*3030*/  BSYNC.RECONVERGENT B2 ;  /* 0x0000000000027941 */ /* 0x000fea0003800200 */
.L_x_22:
[----:B------:R-:W1:Y:S01]  /*3040*/  MUFU.RCP R0, R5 ;  /* 0x0000000500007308 */ /* 0x000e620000001000 */
[----:B------:R-:W-:Y:S07]  /*3050*/  BSSY.RECONVERGENT B2, `(.L_x_24) ;  /* 0x000000d000027945 */ /* 0x000fee0003800200 */
[----:B------:R-:W4:Y:S08]  /*3060*/  FCHK P0, R3, R5 ;  /* 0x0000000503007302 */ /* 0x000f300000000000 */
[----:B------:R-:W0:Y:S01]  /*3070*/  F2I.TRUNC.NTZ R15, R15 ;  /* 0x0000000f000f7305 */ /* 0x000e22000020f100 */
[----:B-1----:R-:W-:-:S04]  /*3080*/  FFMA R13, -R5, R0, 1 ;  /* 0x3f800000050d7423 */ /* 0x002fc80000000100 */
[----:B------:R-:W-:-:S04]  /*3090*/  FFMA R21, R0, R13, R0 ;  /* 0x0000000d00157223 */ /* 0x000fc80000000000 */
[----:B------:R-:W-:-:S04]  /*30a0*/  FFMA R0, R3, R21, RZ ;  /* 0x0000001503007223 */ /* 0x000fc800000000ff */
[----:B------:R-:W-:-:S04]  /*30b0*/  FFMA R13, -R5, R0, R3 ;  /* 0x00000000050d7223 */ /* 0x000fc80000000103 */
[----:B------:R-:W-:Y:S01]  /*30c0*/  FFMA R18, R21, R13, R0 ;  /* 0x0000000d15127223 */ /* 0x000fe20000000000 */
[----:B0---4-:R-:W-:Y:S06]  /*30d0*/  @!P0 BRA `(.L_x_25) ;  /* 0x0000000000108947 */ /* 0x011fec0003800000 */
[----:B------:R-:W-:Y:S01]  /*30e0*/  IMAD.MOV.U32 R0, RZ, RZ, R3 ;  /* 0x000000ffff007224 */ /* 0x000fe200078e0003 */
[----:B------:R-:W-:-:S07]  /*30f0*/  MOV R12, 0x3110 ;  /* 0x00003110000c7802 */ /* 0x000fce0000000f00 */
[----:B--23--:R-:W-:Y:S05]  /*3100*/  CALL.REL.NOINC `($__internal_0_$__cuda_sm3x_div_rn_noftz_f32_slowpath) ;  /* 0x0000000c009c7944 */ /* 0x00cfea0003c00000 */
[----:B------:R-:W-:-:S07]  /*3110*/  IMAD.MOV.U32 R18, RZ, RZ, R0 ;  /* 0x000000ffff127224 */ /* 0x000fce00078e0000 */
.L_x_25:
[----:B------:R-:W-:Y:S05]  /*3120*/  BSYNC.RECONVERGENT B2 ;  /* 0x0000000000027941 */ /* 0x000fea0003800200 */
.L_x_24:
[----:B------:R-:W0:Y:S01]  /*3130*/  MUFU.RCP R0, R5 ;  /* 0x0000000500007308 */ /* 0x000e220000001000 */
[----:B------:R-:W-:Y:S07]  /*3140*/  BSSY.RECONVERGENT B2, `(.L_x_26) ;  /* 0x000000d000027945 */ /* 0x000fee0003800200 */
[----:B------:R-:W1:Y:S08]  /*3150*/  FCHK P0, R4, R5 ;  /* 0x0000000504007302 */ /* 0x000e700000000000 */
[----:B------:R-:W4:Y:S01]  /*3160*/  F2I.TRUNC.NTZ R18, R18 ;  /* 0x0000001200127305 */ /* 0x000f22000020f100 */
[----:B0-----:R-:W-:-:S04]  /*3170*/  FFMA R3, -R5, R0, 1 ;  /* 0x3f80000005037423 */ /* 0x001fc80000000100 */
[----:B------:R-:W-:-:S04]  /*3180*/  FFMA R13, R0, R3, R0 ;  /* 0x00000003000d7223 */ /* 0x000fc80000000000 */
[----:B------:R-:W-:-:S04]  /*3190*/  FFMA R0, R4, R13, RZ ;  /* 0x0000000d04007223 */ /* 0x000fc800000000ff */
[----:B------:R-:W-:-:S04]  /*31a0*/  FFMA R3, -R5, R0, R4 ;  /* 0x0000000005037223 */ /* 0x000fc80000000104 */
[----:B------:R-:W-:Y:S01]  /*31b0*/  FFMA R3, R13, R3, R0 ;  /* 0x000000030d037223 */ /* 0x000fe20000000000 */
[----:B-1--4-:R-:W-:Y:S06]  /*31c0*/  @!P0 BRA `(.L_x_27) ;  /* 0x0000000000108947 */ /* 0x012fec0003800000 */
[----:B------:R-:W-:Y:S02]  /*31d0*/  MOV R0, R4 ;  /* 0x0000000400007202 */ /* 0x000fe40000000f00 */
[----:B------:R-:W-:-:S07]  /*31e0*/  MOV R12, 0x3200 ;  /* 0x00003200000c7802 */ /* 0x000fce0000000f00 */
[----:B--23--:R-:W-:Y:S05]  /*31f0*/  CALL.REL.NOINC `($__internal_0_$__cuda_sm3x_div_rn_noftz_f32_slowpath) ;  /* 0x0000000c00607944 */ /* 0x00cfea0003c00000 */
[----:B------:R-:W-:-:S07]  /*3200*/  IMAD.MOV.U32 R3, RZ, RZ, R0 ;  /* 0x000000ffff037224 */ /* 0x000fce00078e0000 */
.L_x_27:
[----:B------:R-:W-:Y:S05]  /*3210*/  BSYNC.RECONVERGENT B2 ;  /* 0x0000000000027941 */ /* 0x000fea0003800200 */
.L_x_26:
[----:B------:R-:W0:Y:S01]  /*3220*/  F2I.TRUNC.NTZ R13, R3 ;  /* 0x00000003000d7305 */ /* 0x000e22000020f100 */
[----:B------:R-:W-:Y:S01]  /*3230*/  VIADD R0, R26, 0x1 ;  /* 0x000000011a007836 */ /* 0x000fe20000000000 */
[C---:B---3--:R-:W-:Y:S01]  /*3240*/  ISETP.GE.AND P0, PT, R15.reuse, R8, PT ;  /* 0x000000080f00720c */ /* 0x048fe20003f06270 */
[----:B------:R-:W-:Y:S01]  /*3250*/  BSSY.RECONVERGENT B0, `(.L_x_28) ;  /* 0x0000016000007945 */ /* 0x000fe20003800200 */
[C---:B------:R-:W-:Y:S02]  /*3260*/  ISETP.GE.AND P1, PT, R18.reuse, R9, PT ;  /* 0x000000091200720c */ /* 0x040fe40003f26270 */
[----:B------:R-:W-:Y:S02]  /*3270*/  I2FP.F32.U32 R4, R0 ;  /* 0x0000000000047245 */ /* 0x000fe40000201000 */
[----:B------:R-:W1:Y:S01]  /*3280*/  MUFU.RCP R12, R5 ;  /* 0x00000005000c7308 */ /* 0x000e620000001000 */
[----:B------:R-:W-:Y:S02]  /*3290*/  ISETP.GT.AND P0, PT, R15, -0x1, !P0 ;  /* 0xffffffff0f00780c */ /* 0x000fe40004704270 */
[----:B------:R-:W-:Y:S01]  /*32a0*/  ISETP.GT.AND P1, PT, R18, -0x1, !P1 ;  /* 0xffffffff1200780c */ /* 0x000fe20004f24270 */
[----:B------:R-:W-:Y:S01]  /*32b0*/  FFMA R14, R22, R4, R19 ;  /* 0x00000004160e7223 */ /* 0x000fe20000000013 */
[----:B0-----:R-:W-:-:S03]  /*32c0*/  ISETP.GE.AND P2, PT, R13, R10, PT ;  /* 0x0000000a0d00720c */ /* 0x001fc60003f46270 */
[----:B------:R0:W3:Y:S01]  /*32d0*/  FCHK P3, R14, R5 ;  /* 0x000000050e007302 */ /* 0x0000e20000060000 */
[----:B------:R-:W-:-:S04]  /*32e0*/  ISETP.GT.AND P2, PT, R13, -0x1, !P2 ;  /* 0xffffffff0d00780c */ /* 0x000fc80005744270 */
[----:B------:R-:W-:Y:S01]  /*32f0*/  PLOP3.LUT P0, PT, P2, P0, P1, 0x80, 0x0 ;  /* 0x000000000000781c */ /* 0x000fe20001701010 */
[----:B-1----:R-:W-:-:S04]  /*3300*/  FFMA R21, -R5, R12, 1 ;  /* 0x3f80000005157423 */ /* 0x002fc8000000010c */
[----:B------:R-:W-:-:S04]  /*3310*/  FFMA R0, R12, R21, R12 ;  /* 0x000000150c007223 */ /* 0x000fc8000000000c */
[----:B------:R-:W-:-:S04]  /*3320*/  FFMA R3, R0, R14, RZ ;  /* 0x0000000e00037223 */ /* 0x000fc800000000ff */
[----:B------:R-:W-:-:S04]  /*3330*/  FFMA R12, -R5, R3, R14 ;  /* 0x00000003050c7223 */ /* 0x000fc8000000010e */
[----:B------:R-:W-:Y:S01]  /*3340*/  FFMA R3, R0, R12, R3 ;  /* 0x0000000c00037223 */ /* 0x000fe20000000003 */
[----:B0--3--:R-:W-:Y:S06]  /*3350*/  @!P0 BRA `(.L_x_29) ;  /* 0x0000000000148947 */ /* 0x009fec0003800000 */
[----:B------:R-:W-:-:S04]  /*3360*/  IMAD R15, R15, R9, R18 ;  /* 0x000000090f0f7224 */ /* 0x000fc800078e0212 */
[----:B------:R-:W-:Y:S02]  /*3370*/  IMAD R13, R15, R10, R13 ;  /* 0x0000000a0f0d7224 */ /* 0x000fe400078e020d */
[----:B------:R-:W-:Y:S02]  /*3380*/  HFMA2 R15, -RZ, RZ, 0, 5.9604644775390625e-08 ;  /* 0x00000001ff0f7431 */ /* 0x000fe400000001ff */
[----:B--2---:R-:W-:-:S05]  /*3390*/  IMAD.WIDE R12, R13, 0x4, R6 ;  /* 0x000000040d0c7825 */ /* 0x004fca00078e0206 */
[----:B------:R0:W-:Y:S02]  /*33a0*/  REDG.E.ADD.STRONG.GPU desc[UR36][R12.64], R15 ;  /* 0x0000000f0c00798e */ /* 0x0001e4000c12e124 */
.L_x_29:
[----:B------:R-:W-:Y:S05]  /*33b0*/  BSYNC.RECONVERGENT B0 ;  /* 0x0000000000007941 */ /* 0x000fea0003800200 */
.L_x_28:
[----:B------:R-:W-:Y:S01]  /*33c0*/  BSSY.RECONVERGENT B2, `(.L_x_30) ;  /* 0x0000008000027945 */ /* 0x000fe20003800200 */
[-C--:B------:R-:W-:Y:S01]  /*33d0*/  FFMA R18, R2, R4.reuse, R11 ;  /* 0x0000000402127223 */ /* 0x080fe2000000000b */
[----:B------:R-:W-:Y:S02]  /*33e0*/  FFMA R4, R16, R4, R17 ;  /* 0x0000000410047223 */ /* 0x000fe40000000011 */
[----:B------:R-:W-:Y:S05]  /*33f0*/  @!P3 BRA `(.L_x_31) ;  /* 0x000000000010b947 */ /* 0x000fea0003800000 */
[----:B------:R-:W-:Y:S01]  /*3400*/  IMAD.MOV.U32 R0, RZ, RZ, R14 ;  /* 0x000000ffff007224 */ /* 0x000fe200078e000e */
[----:B0-----:R-:W-:-:S07]  /*3410*/  MOV R12, 0x3430 ;  /* 0x00003430000c7802 */ /* 0x001fce0000000f00 */
[----:B--2---:R-:W-:Y:S05]  /*3420*/  CALL.REL.NOINC `($__internal_0_$__cuda_sm3x_div_rn_noftz_f32_slowpath) ;  /* 0x0000000800d47944 */ /* 0x004fea0003c00000 */
[----:B------:R-:W-:-:S07]  /*3430*/  IMAD.MOV.U32 R3, RZ, RZ, R0 ;  /* 0x000000ffff037224 */ /* 0x000fce00078e0000 */
.L_x_31:
[----:B------:R-:W-:Y:S05]  /*3440*/  BSYNC.RECONVERGENT B2 ;  /* 0x0000000000027941 */ /* 0x000fea0003800200 */
.L_x_30:
[----:B------:R-:W0:Y:S01]  /*3450*/  MUFU.RCP R0, R5 ;  /* 0x0000000500007308 */ /* 0x000e220000001000 */
[----:B------:R-:W-:Y:S07]  /*3460*/  BSSY.RECONVERGENT B2, `(.L_x_32) ;  /* 0x000000d000027945 */ /* 0x000fee0003800200 */
[----:B------:R-:W1:Y:S08]  /*3470*/  FCHK P0, R18, R5 ;  /* 0x0000000512007302 */ /* 0x000e700000000000 */
[----:B------:R-:W3:Y:S01]  /*3480*/  F2I.TRUNC.NTZ R3, R3 ;  /* 0x0000000300037305 */ /* 0x000ee2000020f100 */
[----:B0-----:R-:W-:-:S04]  /*3490*/  FFMA R13, -R5, R0, 1 ;  /* 0x3f800000050d7423 */ /* 0x001fc80000000100 */
[----:B------:R-:W-:-:S04]  /*34a0*/  FFMA R0, R0, R13, R0 ;  /* 0x0000000d00007223 */ /* 0x000fc80000000000 */
[----:B------:R-:W-:-:S04]  /*34b0*/  FFMA R13, R0, R18, RZ ;  /* 0x00000012000d7223 */ /* 0x000fc800000000ff */
[----:B------:R-:W-:-:S04]  /*34c0*/  FFMA R12, -R5, R13, R18 ;  /* 0x0000000d050c7223 */ /* 0x000fc80000000112 */
[----:B------:R-:W-:Y:S01]  /*34d0*/  FFMA R12, R0, R12, R13 ;  /* 0x0000000c000c7223 */ /* 0x000fe2000000000d */
[----:B-1-3--:R-:W-:Y:S06]  /*34e0*/  @!P0 BRA `(.L_x_33) ;  /* 0x0000000000108947 */ /* 0x00afec0003800000 */
[----:B------:R-:W-:Y:S02]  /*34f0*/  MOV R0, R18 ;  /* 0x0000001200007202 */ /* 0x000fe40000000f00 */
[----:B------:R-:W-:-:S07]  /*3500*/  MOV R12, 0x3520 ;  /* 0x00003520000c7802 */ /* 0x000fce0000000f00 */
[----:B--2---:R-:W-:Y:S05]  /*3510*/  CALL.REL.NOINC `($__internal_0_$__cuda_sm3x_div_rn_noftz_f32_slowpath) ;  /* 0x0000000800987944 */ /* 0x004fea0003c00000 */
[----:B------:R-:W-:-:S07]  /*3520*/  IMAD.MOV.U32 R12, RZ, RZ, R0 ;  /* 0x000000ffff0c7224 */ /* 0x000fce00078e0000 */
.L_x_33:
[----:B------:R-:W-:Y:S05]  /*3530*/  BSYNC.RECONVERGENT B2 ;  /* 0x0000000000027941 */ /* 0x000fea0003800200 */
.L_x_32:
[----:B------:R-:W0:Y:S01]  /*3540*/  MUFU.RCP R0, R5 ;  /* 0x0000000500007308 */ /* 0x000e220000001000 */
[----:B------:R-:W-:Y:S07]  /*3550*/  BSSY.RECONVERGENT B2, `(.L_x_34) ;  /* 0x000000d000027945 */ /* 0x000fee0003800200 */
[----:B------:R-:W1:Y:S08]  /*3560*/  FCHK P0, R4, R5 ;  /* 0x0000000504007302 */ /* 0x000e700000000000 */
[----:B------:R3:W4:Y:S01]  /*3570*/  F2I.TRUNC.NTZ R18, R12 ;  /* 0x0000000c00127305 */ /* 0x000722000020f100 */
[----:B0-----:R-:W-:-:S04]  /*3580*/  FFMA R13, -R5, R0, 1 ;  /* 0x3f800000050d7423 */ /* 0x001fc80000000100 */
[----:B------:R-:W-:-:S04]  /*3590*/  FFMA R0, R0, R13, R0 ;  /* 0x0000000d00007223 */ /* 0x000fc80000000000 */
[----:B------:R-:W-:-:S04]  /*35a0*/  FFMA R13, R0, R4, RZ ;  /* 0x00000004000d7223 */ /* 0x000fc800000000ff */
[----:B------:R-:W-:-:S04]  /*35b0*/  FFMA R14, -R5, R13, R4 ;  /* 0x0000000d050e7223 */ /* 0x000fc80000000104 */
[----:B------:R-:W-:Y:S01]  /*35c0*/  FFMA R13, R0, R14, R13 ;  /* 0x0000000e000d7223 */ /* 0x000fe2000000000d */
[----:B-1-34-:R-:W-:Y:S06]  /*35d0*/  @!P0 BRA `(.L_x_35) ;  /* 0x0000000000108947 */ /* 0x01afec0003800000 */
[----:B------:R-:W-:Y:S01]  /*35e0*/  IMAD.MOV.U32 R0, RZ, RZ, R4 ;  /* 0x000000ffff007224 */ /* 0x000fe200078e0004 */
[----:B------:R-:W-:-:S07]  /*35f0*/  MOV R12, 0x3610 ;  /* 0x00003610000c7802 */ /* 0x000fce0000000f00 */
[----:B--2---:R-:W-:Y:S05]  /*3600*/  CALL.REL.NOINC `($__internal_0_$__cuda_sm3x_div_rn_noftz_f32_slowpath) ;  /* 0x00000008005c7944 */ /* 0x004fea0003c00000 */
[----:B------:R-:W-:-:S07]  /*3610*/  MOV R13, R0 ;  /* 0x00000000000d7202 */ /* 0x000fce0000000f00 */
.L_x_35:
[----:B------:R-:W-:Y:S05]  /*3620*/  BSYNC.RECONVERGENT B2 ;  /* 0x0000000000027941 */ /* 0x000fea0003800200 */
.L_x_34:
[----:B------:R-:W0:Y:S01]  /*3630*/  F2I.TRUNC.NTZ R15, R13 ;  /* 0x0000000d000f7305 */ /* 0x000e22000020f100 */
[----:B------:R-:W-:Y:S01]  /*3640*/  VIADD R0, R26, 0x2 ;  /* 0x000000021a007836 */ /* 0x000fe20000000000 */
[C---:B------:R-:W-:Y:S01]  /*3650*/  ISETP.GE.AND P0, PT, R3.reuse, R8, PT ;  /* 0x000000080300720c */ /* 0x040fe20003f06270 */
        /* <DEDUP_REMOVED lines=19> */
[----:B------:R-:W-:Y:S02]  /*3790*/  IMAD.MOV.U32 R15, RZ, RZ, 0x1 ;  /* 0x00000001ff0f7424 */ /* 0x000fe400078e00ff */
[----:B--2---:R-:W-:-:S05]  /*37a0*/  IMAD.WIDE R12, R3, 0x4, R6 ;  /* 0x00000004030c7825 */ /* 0x004fca00078e0206 */
[----:B------:R0:W-:Y:S02]  /*37b0*/  REDG.E.ADD.STRONG.GPU desc[UR36][R12.64], R15 ;  /* 0x0000000f0c00798e */ /* 0x0001e4000c12e124 */
.L_x_37:
[----:B------:R-:W-:Y:S05]  /*37c0*/  BSYNC.RECONVERGENT B0 ;  /* 0x0000000000007941 */ /* 0x000fea0003800200 */
.L_x_36:
[----:B------:R-:W-:Y:S01]  /*37d0*/  BSSY.RECONVERGENT B2, `(.L_x_38) ;  /* 0x0000008000027945 */ /* 0x000fe20003800200 */
[-C--:B------:R-:W-:Y:S01]  /*37e0*/  FFMA R18, R2, R4.reuse, R11 ;  /* 0x0000000402127223 */ /* 0x080fe2000000000b */
[----:B------:R-:W-:Y:S02]  /*37f0*/  FFMA R4, R16, R4, R17 ;  /* 0x0000000410047223 */ /* 0x000fe40000000011 */
[----:B------:R-:W-:Y:S05]  /*3800*/  @!P3 BRA `(.L_x_39) ;  /* 0x000000000010b947 */ /* 0x000fea0003800000 */
[----:B------:R-:W-:Y:S02]  /*3810*/  MOV R0, R20 ;  /* 0x0000001400007202 */ /* 0x000fe40000000f00 */
[----:B0-----:R-:W-:-:S07]  /*3820*/  MOV R12, 0x3840 ;  /* 0x00003840000c7802 */ /* 0x001fce0000000f00 */
[----:B--2---:R-:W-:Y:S05]  /*3830*/  CALL.REL.NOINC `($__internal_0_$__cuda_sm3x_div_rn_noftz_f32_slowpath) ;  /* 0x0000000400d07944 */ /* 0x004fea0003c00000 */
[----:B------:R-:W-:-:S07]  /*3840*/  IMAD.MOV.U32 R14, RZ, RZ, R0 ;  /* 0x000000ffff0e7224 */ /* 0x000fce00078e0000 */
.L_x_39:
[----:B------:R-:W-:Y:S05]  /*3850*/  BSYNC.RECONVERGENT B2 ;  /* 0x0000000000027941 */ /* 0x000fea0003800200 */
.L_x_38:
        /* <DEDUP_REMOVED lines=14> */
.L_x_41:
[----:B------:R-:W-:Y:S05]  /*3940*/  BSYNC.RECONVERGENT B2 ;  /* 0x0000000000027941 */ /* 0x000fea0003800200 */
.L_x_40:
        /* <DEDUP_REMOVED lines=13> */
[----:B------:R-:W-:-:S07]  /*3a20*/  IMAD.MOV.U32 R13, RZ, RZ, R0 ;  /* 0x000000ffff0d7224 */ /* 0x000fce00078e0000 */
.L_x_43:
[----:B------:R-:W-:Y:S05]  /*3a30*/  BSYNC.RECONVERGENT B2 ;  /* 0x0000000000027941 */ /* 0x000fea0003800200 */
.L_x_42:
[----:B------:R-:W0:Y:S01]  /*3a40*/  F2I.TRUNC.NTZ R15, R13 ;  /* 0x0000000d000f7305 */ /* 0x000e22000020f100 */
[----:B------:R-:W-:Y:S01]  /*3a50*/  IADD3 R0, PT, PT, R26, 0x3, RZ ;  /* 0x000000031a007810 */ /* 0x000fe20007ffe0ff */
[----:B------:R-:W-:Y:S01]  /*3a60*/  BSSY.RECONVERGENT B0, `(.L_x_44) ;  /* 0x0000017000007945 */ /* 0x000fe20003800200 */
[C---:B------:R-:W-:Y:S02]  /*3a70*/  ISETP.GE.AND P0, PT, R3.reuse, R8, PT ;  /* 0x000000080300720c */ /* 0x040fe40003f06270 */
[C---:B------:R-:W-:Y:S02]  /*3a80*/  ISETP.GE.AND P1, PT, R18.reuse, R9, PT ;  /* 0x000000091200720c */ /* 0x040fe40003f26270 */
[----:B------:R-:W-:Y:S01]  /*3a90*/  I2FP.F32.U32 R4, R0 ;  /* 0x0000000000047245 */ /* 0x000fe20000201000 */
        /* <DEDUP_REMOVED lines=19> */
.L_x_45:
[----:B------:R-:W-:Y:S05]  /*3bd0*/  BSYNC.RECONVERGENT B0 ;  /* 0x0000000000007941 */ /* 0x000fea0003800200 */
.L_x_44:
[----:B------:R-:W-:Y:S01]  /*3be0*/  BSSY.RECONVERGENT B2, `(.L_x_46) ;  /* 0x0000008000027945 */ /* 0x000fe20003800200 */
[-C--:B------:R-:W-:Y:S01]  /*3bf0*/  FFMA R18, R2, R4.reuse, R11 ;  /* 0x0000000402127223 */ /* 0x080fe2000000000b */
[----:B------:R-:W-:Y:S02]  /*3c00*/  FFMA R4, R16, R4, R17 ;  /* 0x0000000410047223 */ /* 0x000fe40000000011 */
[----:B------:R-:W-:Y:S05]  /*3c10*/  @!P3 BRA `(.L_x_47) ;  /* 0x000000000010b947 */ /* 0x000fea0003800000 */
[----:B------:R-:W-:Y:S01]  /*3c20*/  IMAD.MOV.U32 R0, RZ, RZ, R20 ;  /* 0x000000ffff007224 */ /* 0x000fe200078e0014 */
[----:B0-----:R-:W-:-:S07]  /*3c30*/  MOV R12, 0x3c50 ;  /* 0x00003c50000c7802 */ /* 0x001fce0000000f00 */
[----:B--2---:R-:W-:Y:S05]  /*3c40*/  CALL.REL.NOINC `($__internal_0_$__cuda_sm3x_div_rn_noftz_f32_slowpath) ;  /* 0x0000000000cc7944 */ /* 0x004fea0003c00000 */
[----:B------:R-:W-:-:S07]  /*3c50*/  MOV R14, R0 ;  /* 0x00000000000e7202 */ /* 0x000fce0000000f00 */
.L_x_47:
[----:B------:R-:W-:Y:S05]  /*3c60*/  BSYNC.RECONVERGENT B2 ;  /* 0x0000000000027941 */ /* 0x000fea0003800200 */
.L_x_46:
        /* <DEDUP_REMOVED lines=14> */
.L_x_49:
[----:B------:R-:W-:Y:S05]  /*3d50*/  BSYNC.RECONVERGENT B2 ;  /* 0x0000000000027941 */ /* 0x000fea0003800200 */
.L_x_48:
        /* <DEDUP_REMOVED lines=10> */
[----:B------:R-:W-:Y:S02]  /*3e00*/  MOV R0, R4 ;  /* 0x0000000400007202 */ /* 0x000fe40000000f00 */
[----:B------:R-:W-:-:S07]  /*3e10*/  MOV R12, 0x3e30 ;  /* 0x00003e30000c7802 */ /* 0x000fce0000000f00 */
[----:B--2---:R-:W-:Y:S05]  /*3e20*/  CALL.REL.NOINC `($__internal_0_$__cuda_sm3x_div_rn_noftz_f32_slowpath) ;  /* 0x0000000000547944 */ /* 0x004fea0003c00000 */
.L_x_51:
[----:B------:R-:W-:Y:S05]  /*3e30*/  BSYNC.RECONVERGENT B2 ;  /* 0x0000000000027941 */ /* 0x000fea0003800200 */
.L_x_50:
[----:B------:R-:W0:Y:S01]  /*3e40*/  F2I.TRUNC.NTZ R13, R0 ;  /* 0x00000000000d7305 */ /* 0x000e22000020f100 */
[C---:B------:R-:W-:Y:S01]  /*3e50*/  ISETP.GE.AND P1, PT, R3.reuse, R8, PT ;  /* 0x000000080300720c */ /* 0x040fe20003f26270 */
[----:B------:R-:W-:Y:S01]  /*3e60*/  BSSY.RECONVERGENT B0, `(.L_x_52) ;  /* 0x000000d000007945 */ /* 0x000fe20003800200 */
[C---:B------:R-:W-:Y:S02]  /*3e70*/  ISETP.GE.AND P2, PT, R18.reuse, R9, PT ;  /* 0x000000091200720c */ /* 0x040fe40003f46270 */
[----:B------:R-:W-:Y:S02]  /*3e80*/  ISETP.GT.AND P1, PT, R3, -0x1, !P1 ;  /* 0xffffffff0300780c */ /* 0x000fe40004f24270 */
[----:B------:R-:W-:Y:S02]  /*3e90*/  ISETP.GT.AND P2, PT, R18, -0x1, !P2 ;  /* 0xffffffff1200780c */ /* 0x000fe40005744270 */
[----:B0-----:R-:W-:-:S04]  /*3ea0*/  ISETP.GE.AND P0, PT, R13, R10, PT ;  /* 0x0000000a0d00720c */ /* 0x001fc80003f06270 */
[----:B------:R-:W-:-:S04]  /*3eb0*/  ISETP.GT.AND P0, PT, R13, -0x1, !P0 ;  /* 0xffffffff0d00780c */ /* 0x000fc80004704270 */
[----:B------:R-:W-:-:S13]  /*3ec0*/  PLOP3.LUT P0, PT, P0, P1, P2, 0x80, 0x0 ;  /* 0x000000000000781c */ /* 0x000fda0000703020 */
[----:B------:R-:W-:Y:S05]  /*3ed0*/  @!P0 BRA `(.L_x_53) ;  /* 0x0000000000148947 */ /* 0x000fea0003800000 */
[----:B------:R-:W-:Y:S02]  /*3ee0*/  IMAD R3, R3, R9, R18 ;  /* 0x0000000903037224 */ /* 0x000fe400078e0212 */
[----:B------:R-:W-:Y:S02]  /*3ef0*/  IMAD.MOV.U32 R15, RZ, RZ, 0x1 ;  /* 0x00000001ff0f7424 */ /* 0x000fe400078e00ff */
[----:B------:R-:W-:-:S04]  /*3f00*/  IMAD R3, R3, R10, R13 ;  /* 0x0000000a03037224 */ /* 0x000fc800078e020d */
[----:B--2---:R-:W-:-:S05]  /*3f10*/  IMAD.WIDE R12, R3, 0x4, R6 ;  /* 0x00000004030c7825 */ /* 0x004fca00078e0206 */
[----:B------:R0:W-:Y:S02]  /*3f20*/  REDG.E.ADD.STRONG.GPU desc[UR36][R12.64], R15 ;  /* 0x0000000f0c00798e */ /* 0x0001e4000c12e124 */
.L_x_53:
[----:B------:R-:W-:Y:S05]  /*3f30*/  BSYNC.RECONVERGENT B0 ;  /* 0x0000000000007941 */ /* 0x000fea0003800200 */
.L_x_52:
[----:B------:R-:W-:-:S05]  /*3f40*/  VIADD R26, R26, 0x4 ;  /* 0x000000041a1a7836 */ /* 0x000fca0000000000 */
[----:B------:R-:W-:-:S13]  /*3f50*/  ISETP.NE.AND P0, PT, R26, 0x3e8, PT ;  /* 0x000003e81a00780c */ /* 0x000fda0003f05270 */
[----:B------:R-:W-:Y:S05]  /*3f60*/  @P0 BRA `(.L_x_54) ;  /* 0xffffffec00ec0947 */ /* 0x000fea000383ffff */
[----:B------:R-:W-:Y:S05]  /*3f70*/  EXIT ;  /* 0x000000000000794d */ /* 0x000fea0003800000 */
        .weak           $__internal_0_$__cuda_sm3x_div_rn_noftz_f32_slowpath
        .type           $__internal_0_$__cuda_sm3x_div_rn_noftz_f32_slowpath,@function
        .size           $__internal_0_$__cuda_sm3x_div_rn_noftz_f32_slowpath,(.L_x_67 - $__internal_0_$__cuda_sm3x_div_rn_noftz_f32_slowpath)
$__internal_0_$__cuda_sm3x_div_rn_noftz_f32_slowpath:
[--C-:B------:R-:W-:Y:S01]  /*3f80*/  SHF.R.U32.HI R13, RZ, 0x17, R5.reuse ;  /* 0x00000017ff0d7819 */ /* 0x100fe20000011605 */
[----:B------:R-:W-:Y:S01]  /*3f90*/  BSSY.RECONVERGENT B0, `(.L_x_55) ;  /* 0x0000063000007945 */ /* 0x000fe20003800200 */
[----:B------:R-:W-:Y:S01]  /*3fa0*/  SHF.R.U32.HI R20, RZ, 0x17, R0 ;  /* 0x00000017ff147819 */ /* 0x000fe20000011600 */
[----:B------:R-:W-:Y:S01]  /*3fb0*/  IMAD.MOV.U32 R21, RZ, RZ, R5 ;  /* 0x000000ffff157224 */ /* 0x000fe200078e0005 */
[----:B------:R-:W-:Y:S02]  /*3fc0*/  LOP3.LUT R13, R13, 0xff, RZ, 0xc0, !PT ;  /* 0x000000ff0d0d7812 */ /* 0x000fe400078ec0ff */
[----:B------:R-:W-:Y:S02]  /*3fd0*/  LOP3.LUT R20, R20, 0xff, RZ, 0xc0, !PT ;  /* 0x000000ff14147812 */ /* 0x000fe400078ec0ff */
[----:B------:R-:W-:-:S03]  /*3fe0*/  IADD3 R23, PT, PT, R13, -0x1, RZ ;  /* 0xffffffff0d177810 */ /* 0x000fc60007ffe0ff */
[----:B------:R-:W-:Y:S01]  /*3ff0*/  VIADD R24, R20, 0xffffffff ;  /* 0xffffffff14187836 */ /* 0x000fe20000000000 */
[----:B------:R-:W-:-:S04]  /*4000*/  ISETP.GT.U32.AND P0, PT, R23, 0xfd, PT ;  /* 0x000000fd1700780c */ /* 0x000fc80003f04070 */
[----:B------:R-:W-:-:S13]  /*4010*/  ISETP.GT.U32.OR P0, PT, R24, 0xfd, P0 ;  /* 0x000000fd1800780c */ /* 0x000fda0000704470 */
[----:B------:R-:W-:Y:S01]  /*4020*/  @!P0 MOV R14, RZ ;  /* 0x000000ff000e8202 */ /* 0x000fe20000000f00 */
[----:B------:R-:W-:Y:S06]  /*4030*/  @!P0 BRA `(.L_x_56) ;  /* 0x00000000005c8947 */ /* 0x000fec0003800000 */
[----:B------:R-:W-:Y:S02]  /*4040*/  FSETP.GTU.FTZ.AND P0, PT, |R0|, +INF , PT ;  /* 0x7f8000000000780b */ /* 0x000fe40003f1c200 */
[----:B------:R-:W-:-:S04]  /*4050*/  FSETP.GTU.FTZ.AND P1, PT, |R5|, +INF , PT ;  /* 0x7f8000000500780b */ /* 0x000fc80003f3c200 */
[----:B------:R-:W-:-:S13]  /*4060*/  PLOP3.LUT P0, PT, P0, P1, PT, 0xf8, 0x8f ;  /* 0x00000000008f781c */ /* 0x000fda0000703f70 */
[----:B------:R-:W-:Y:S05]  /*4070*/  @P0 BRA `(.L_x_57) ;  /* 0x00000004004c0947 */ /* 0x000fea0003800000 */
[----:B------:R-:W-:-:S13]  /*4080*/  LOP3.LUT P0, RZ, R21, 0x7fffffff, R0, 0xc8, !PT ;  /* 0x7fffffff15ff7812 */ /* 0x000fda000780c800 */
[----:B------:R-:W-:Y:S05]  /*4090*/  @!P0 BRA `(.L_x_58) ;  /* 0x00000004003c8947 */ /* 0x000fea0003800000 */
[C---:B------:R-:W-:Y:S02]  /*40a0*/  FSETP.NEU.FTZ.AND P3, PT, |R0|.reuse, +INF , PT ;  /* 0x7f8000000000780b */ /* 0x040fe40003f7d200 */
[----:B------:R-:W-:Y:S02]  /*40b0*/  FSETP.NEU.FTZ.AND P1, PT, |R5|, +INF , PT ;  /* 0x7f8000000500780b */ /* 0x000fe40003f3d200 */
[----:B------:R-:W-:-:S11]  /*40c0*/  FSETP.NEU.FTZ.AND P0, PT, |R0|, +INF , PT ;  /* 0x7f8000000000780b */ /* 0x000fd60003f1d200 */
[----:B------:R-:W-:Y:S05]  /*40d0*/  @!P1 BRA !P3, `(.L_x_58) ;  /* 0x00000004002c9947 */ /* 0x000fea0005800000 */
[----:B------:R-:W-:-:S04]  /*40e0*/  LOP3.LUT P3, RZ, R0, 0x7fffffff, RZ, 0xc0, !PT ;  /* 0x7fffffff00ff7812 */ /* 0x000fc8000786c0ff */
[----:B------:R-:W-:-:S13]  /*40f0*/  PLOP3.LUT P1, PT, P1, P3, PT, 0x2f, 0xf2 ;  /* 0x0000000000f2781c */ /* 0x000fda0000f26577 */
[----:B------:R-:W-:Y:S05]  /*4100*/  @P1 BRA `(.L_x_59) ;  /* 0x0000000400181947 */ /* 0x000fea0003800000 */
[----:B------:R-:W-:-:S04]  /*4110*/  LOP3.LUT P1, RZ, R21, 0x7fffffff, RZ, 0xc0, !PT ;  /* 0x7fffffff15ff7812 */ /* 0x000fc8000782c0ff */
[----:B------:R-:W-:-:S13]  /*4120*/  PLOP3.LUT P0, PT, P0, P1, PT, 0x2f, 0xf2 ;  /* 0x0000000000f2781c */ /* 0x000fda0000702577 */
[----:B------:R-:W-:Y:S05]  /*4130*/  @P0 BRA `(.L_x_60) ;  /* 0x0000000400000947 */ /* 0x000fea0003800000 */
[----:B------:R-:W-:Y:S02]  /*4140*/  ISETP.GE.AND P0, PT, R24, RZ, PT ;  /* 0x000000ff1800720c */ /* 0x000fe40003f06270 */
[----:B------:R-:W-:-:S11]  /*4150*/  ISETP.GE.AND P1, PT, R23, RZ, PT ;  /* 0x000000ff1700720c */ /* 0x000fd60003f26270 */
[----:B------:R-:W-:Y:S02]  /*4160*/  @P0 IMAD.MOV.U32 R14, RZ, RZ, RZ ;  /* 0x000000ffff0e0224 */ /* 0x000fe400078e00ff */
[----:B------:R-:W-:Y:S01]  /*4170*/  @!P0 FFMA R0, R0, 1.84467440737095516160e+19, RZ ;  /* 0x5f80000000008823 */ /* 0x000fe200000000ff */
[----:B------:R-:W-:Y:S02]  /*4180*/  @!P0 IMAD.MOV.U32 R14, RZ, RZ, -0x40 ;  /* 0xffffffc0ff0e8424 */ /* 0x000fe400078e00ff */
[----:B------:R-:W-:-:S03]  /*4190*/  @!P1 FFMA R21, R5, 1.84467440737095516160e+19, RZ ;  /* 0x5f80000005159823 */ /* 0x000fc600000000ff */
[----:B------:R-:W-:-:S07]  /*41a0*/  @!P1 IADD3 R14, PT, PT, R14, 0x40, RZ ;  /* 0x000000400e0e9810 */ /* 0x000fce0007ffe0ff */
.L_x_56:
[----:B------:R-:W-:Y:S01]  /*41b0*/  LEA R24, R13, 0xc0800000, 0x17 ;  /* 0xc08000000d187811 */ /* 0x000fe200078eb8ff */
[----:B------:R-:W-:Y:S01]  /*41c0*/  VIADD R20, R20, 0xffffff81 ;  /* 0xffffff8114147836 */ /* 0x000fe20000000000 */
[----:B------:R-:W-:Y:S03]  /*41d0*/  BSSY.RECONVERGENT B1, `(.L_x_61) ;  /* 0x0000035000017945 */ /* 0x000fe60003800200 */
[----:B------:R-:W-:Y:S02]  /*41e0*/  IMAD.IADD R27, R21, 0x1, -R24 ;  /* 0x00000001151b7824 */ /* 0x000fe400078e0a18 */
[----:B------:R-:W-:Y:S02]  /*41f0*/  IMAD R0, R20, -0x800000, R0 ;  /* 0xff80000014007824 */ /* 0x000fe400078e0200 */
[----:B------:R-:W0:Y:S01]  /*4200*/  MUFU.RCP R24, R27 ;  /* 0x0000001b00187308 */ /* 0x000e220000001000 */
[----:B------:R-:W-:-:S04]  /*4210*/  FADD.FTZ R23, -R27, -RZ ;  /* 0x800000ff1b177221 */ /* 0x000fc80000010100 */
[----:B0-----:R-:W-:-:S04]  /*4220*/  FFMA R21, R24, R23, 1 ;  /* 0x3f80000018157423 */ /* 0x001fc80000000017 */
[----:B------:R-:W-:-:S04]  /*4230*/  FFMA R21, R24, R21, R24 ;  /* 0x0000001518157223 */ /* 0x000fc80000000018 */
[----:B------:R-:W-:-:S04]  /*4240*/  FFMA R24, R0, R21, RZ ;  /* 0x0000001500187223 */ /* 0x000fc800000000ff */
[----:B------:R-:W-:-:S04]  /*4250*/  FFMA R25, R23, R24, R0 ;  /* 0x0000001817197223 */ /* 0x000fc80000000000 */
[----:B------:R-:W-:Y:S01]  /*4260*/  FFMA R24, R21, R25, R24 ;  /* 0x0000001915187223 */ /* 0x000fe20000000018 */
[----:B------:R-:W-:-:S03]  /*4270*/  IADD3 R25, PT, PT, R20, 0x7f, -R13 ;  /* 0x0000007f14197810 */ /* 0x000fc60007ffe80d */
[----:B------:R-:W-:Y:S01]  /*4280*/  FFMA R23, R23, R24, R0 ;  /* 0x0000001817177223 */ /* 0x000fe20000000000 */
[----:B------:R-:W-:-:S03]  /*4290*/  IADD3 R25, PT, PT, R25, R14, RZ ;  /* 0x0000000e19197210 */ /* 0x000fc60007ffe0ff */
[----:B------:R-:W-:-:S05]  /*42a0*/  FFMA R0, R21, R23, R24 ;  /* 0x0000001715007223 */ /* 0x000fca0000000018 */
[----:B------:R-:W-:-:S04]  /*42b0*/  SHF.R.U32.HI R13, RZ, 0x17, R0 ;  /* 0x00000017ff0d7819 */ /* 0x000fc80000011600 */
[----:B------:R-:W-:-:S05]  /*42c0*/  LOP3.LUT R14, R13, 0xff, RZ, 0xc0, !PT ;  /* 0x000000ff0d0e7812 */ /* 0x000fca00078ec0ff */
[----:B------:R-:W-:-:S04]  /*42d0*/  IMAD.IADD R13, R14, 0x1, R25 ;  /* 0x000000010e0d7824 */ /* 0x000fc800078e0219 */
[----:B------:R-:W-:-:S05]  /*42e0*/  VIADD R14, R13, 0xffffffff ;  /* 0xffffffff0d0e7836 */ /* 0x000fca0000000000 */
[----:B------:R-:W-:-:S13]  /*42f0*/  ISETP.GE.U32.AND P0, PT, R14, 0xfe, PT ;  /* 0x000000fe0e00780c */ /* 0x000fda0003f06070 */
[----:B------:R-:W-:Y:S05]  /*4300*/  @!P0 BRA `(.L_x_62) ;  /* 0x0000000000808947 */ /* 0x000fea0003800000 */
[----:B------:R-:W-:-:S13]  /*4310*/  ISETP.GT.AND P0, PT, R13, 0xfe, PT ;  /* 0x000000fe0d00780c */ /* 0x000fda0003f04270 */
[----:B------:R-:W-:Y:S05]  /*4320*/  @P0 BRA `(.L_x_63) ;  /* 0x00000000006c0947 */ /* 0x000fea0003800000 */
[----:B------:R-:W-:-:S13]  /*4330*/  ISETP.GE.AND P0, PT, R13, 0x1, PT ;  /* 0x000000010d00780c */ /* 0x000fda0003f06270 */
[----:B------:R-:W-:Y:S05]  /*4340*/  @P0 BRA `(.L_x_64) ;  /* 0x0000000000740947 */ /* 0x000fea0003800000 */
[----:B------:R-:W-:Y:S02]  /*4350*/  ISETP.GE.AND P0, PT, R13, -0x18, PT ;  /* 0xffffffe80d00780c */ /* 0x000fe40003f06270 */
[----:B------:R-:W-:-:S11]  /*4360*/  LOP3.LUT R0, R0, 0x80000000, RZ, 0xc0, !PT ;  /* 0x8000000000007812 */ /* 0x000fd600078ec0ff */
[----:B------:R-:W-:Y:S05]  /*4370*/  @!P0 BRA `(.L_x_64) ;  /* 0x0000000000688947 */ /* 0x000fea0003800000 */
[CCC-:B------:R-:W-:Y:S01]  /*4380*/  FFMA.RZ R14, R21.reuse, R23.reuse, R24.reuse ;  /* 0x00000017150e7223 */ /* 0x1c0fe2000000c018 */
[CCC-:B------:R-:W-:Y:S01]  /*4390*/  FFMA.RP R20, R21.reuse, R23.reuse, R24.reuse ;  /* 0x0000001715147223 */ /* 0x1c0fe20000008018 */
[----:B------:R-:W-:Y:S01]  /*43a0*/  FFMA.RM R21, R21, R23, R24 ;  /* 0x0000001715157223 */ /* 0x000fe20000004018 */
[C---:B------:R-:W-:Y:S02]  /*43b0*/  IADD3 R23, PT, PT, R13.reuse, 0x20, RZ ;  /* 0x000000200d177810 */ /* 0x040fe40007ffe0ff */
[----:B------:R-:W-:Y:S02]  /*43c0*/  LOP3.LUT R14, R14, 0x7fffff, RZ, 0xc0, !PT ;  /* 0x007fffff0e0e7812 */ /* 0x000fe400078ec0ff */
[C---:B------:R-:W-:Y:S02]  /*43d0*/  ISETP.NE.AND P3, PT, R13.reuse, RZ, PT ;  /* 0x000000ff0d00720c */ /* 0x040fe40003f65270 */
[----:B------:R-:W-:Y:S02]  /*43e0*/  LOP3.LUT R14, R14, 0x800000, RZ, 0xfc, !PT ;  /* 0x008000000e0e7812 */ /* 0x000fe400078efcff */
[----:B------:R-:W-:Y:S01]  /*43f0*/  ISETP.NE.AND P1, PT, R13, RZ, PT ;  /* 0x000000ff0d00720c */ /* 0x000fe20003f25270 */
[----:B------:R-:W-:Y:S01]  /*4400*/  IMAD.MOV R13, RZ, RZ, -R13 ;  /* 0x000000ffff0d7224 */ /* 0x000fe200078e0a0d */
[----:B------:R-:W-:-:S02]  /*4410*/  SHF.L.U32 R23, R14, R23, RZ ;  /* 0x000000170e177219 */ /* 0x000fc400000006ff */
[----:B------:R-:W-:Y:S02]  /*4420*/  FSETP.NEU.FTZ.AND P0, PT, R20, R21, PT ;  /* 0x000000151400720b */ /* 0x000fe40003f1d000 */
[----:B------:R-:W-:Y:S02]  /*4430*/  SEL R13, R13, RZ, P3 ;  /* 0x000000ff0d0d7207 */ /* 0x000fe40001800000 */
[----:B------:R-:W-:Y:S02]  /*4440*/  ISETP.NE.AND P1, PT, R23, RZ, P1 ;  /* 0x000000ff1700720c */ /* 0x000fe40000f25270 */
[----:B------:R-:W-:Y:S02]  /*4450*/  SHF.R.U32.HI R13, RZ, R13, R14 ;  /* 0x0000000dff0d7219 */ /* 0x000fe4000001160e */
[----:B------:R-:W-:Y:S02]  /*4460*/  PLOP3.LUT P0, PT, P0, P1, PT, 0xf8, 0x8f ;  /* 0x00000000008f781c */ /* 0x000fe40000703f70 */
[----:B------:R-:W-:-:S02]  /*4470*/  SHF.R.U32.HI R21, RZ, 0x1, R13 ;  /* 0x00000001ff157819 */ /* 0x000fc4000001160d */
[----:B------:R-:W-:-:S04]  /*4480*/  SEL R14, RZ, 0x1, !P0 ;  /* 0x00000001ff0e7807 */ /* 0x000fc80004000000 */
[----:B------:R-:W-:-:S04]  /*4490*/  LOP3.LUT R14, R14, 0x1, R21, 0xf8, !PT ;  /* 0x000000010e0e7812 */ /* 0x000fc800078ef815 */
[----:B------:R-:W-:-:S05]  /*44a0*/  LOP3.LUT R14, R14, R13, RZ, 0xc0, !PT ;  /* 0x0000000d0e0e7212 */ /* 0x000fca00078ec0ff */
[----:B------:R-:W-:-:S05]  /*44b0*/  IMAD.IADD R21, R21, 0x1, R14 ;  /* 0x0000000115157824 */ /* 0x000fca00078e020e */
[----:B------:R-:W-:Y:S01]  /*44c0*/  LOP3.LUT R0, R21, R0, RZ, 0xfc, !PT ;  /* 0x0000000015007212 */ /* 0x000fe200078efcff */
[----:B------:R-:W-:Y:S06]  /*44d0*/  BRA `(.L_x_64) ;  /* 0x0000000000107947 */ /* 0x000fec0003800000 */
.L_x_63:
[----:B------:R-:W-:-:S04]  /*44e0*/  LOP3.LUT R0, R0, 0x80000000, RZ, 0xc0, !PT ;  /* 0x8000000000007812 */ /* 0x000fc800078ec0ff */
[----:B------:R-:W-:Y:S01]  /*44f0*/  LOP3.LUT R0, R0, 0x7f800000, RZ, 0xfc, !PT ;  /* 0x7f80000000007812 */ /* 0x000fe200078efcff */
[----:B------:R-:W-:Y:S06]  /*4500*/  BRA `(.L_x_64) ;  /* 0x0000000000047947 */ /* 0x000fec0003800000 */
.L_x_62:
[----:B------:R-:W-:-:S07]  /*4510*/  LEA R0, R25, R0, 0x17 ;  /* 0x0000000019007211 */ /* 0x000fce00078eb8ff */
.L_x_64:
[----:B------:R-:W-:Y:S05]  /*4520*/  BSYNC.RECONVERGENT B1 ;  /* 0x0000000000017941 */ /* 0x000fea0003800200 */
.L_x_61:
[----:B------:R-:W-:Y:S05]  /*4530*/  BRA `(.L_x_65) ;  /* 0x0000000000207947 */ /* 0x000fea0003800000 */
.L_x_60:
[----:B------:R-:W-:-:S04]  /*4540*/  LOP3.LUT R0, R21, 0x80000000, R0, 0x48, !PT ;  /* 0x8000000015007812 */ /* 0x000fc800078e4800 */
[----:B------:R-:W-:Y:S01]  /*4550*/  LOP3.LUT R0, R0, 0x7f800000, RZ, 0xfc, !PT ;  /* 0x7f80000000007812 */ /* 0x000fe200078efcff */
[----:B------:R-:W-:Y:S06]  /*4560*/  BRA `(.L_x_65) ;  /* 0x0000000000147947 */ /* 0x000fec0003800000 */
.L_x_59:
[----:B------:R-:W-:Y:S01]  /*4570*/  LOP3.LUT R0, R21, 0x80000000, R0, 0x48, !PT ;  /* 0x8000000015007812 */ /* 0x000fe200078e4800 */
[----:B------:R-:W-:Y:S06]  /*4580*/  BRA `(.L_x_65) ;  /* 0x00000000000c7947 */ /* 0x000fec0003800000 */
.L_x_58:
[----:B------:R-:W0:Y:S01]  /*4590*/  MUFU.RSQ R0, -QNAN ;  /* 0xffc0000000007908 */ /* 0x000e220000001400 */
[----:B------:R-:W-:Y:S05]  /*45a0*/  BRA `(.L_x_65) ;  /* 0x0000000000047947 */ /* 0x000fea0003800000 */
.L_x_57:
[----:B------:R-:W-:-:S07]  /*45b0*/  FADD.FTZ R0, R0, R5 ;  /* 0x0000000500007221 */ /* 0x000fce0000010000 */
.L_x_65:
[----:B------:R-:W-:Y:S05]  /*45c0*/  BSYNC.RECONVERGENT B0 ;  /* 0x0000000000007941 */ /* 0x000fea0003800200 */
.L_x_55:
[----:B------:R-:W-:-:S04]  /*45d0*/  IMAD.MOV.U32 R13, RZ, RZ, 0x0 ;  /* 0x00000000ff0d7424 */ /* 0x000fc800078e00ff */
[----:B0-----:R-:W-:Y:S05]  /*45e0*/  RET.REL.NODEC R12 `(process_image) ;  /* 0xffffffb80c847950 */ /* 0x001fea0003c3ffff */
.L_x_66:
[----:B------:R-:W-:-:S00]  /*45f0*/  BRA `(.L_x_66) ;  /* 0xfffffffc00fc7947 */ /* 0x000fc0000383ffff */
[----:B------:R-:W-:-:S00]  /*4600*/  NOP ;  /* 0x0000000000007918 */ /* 0x000fc00000000000 */
[----:B------:R-:W-:-:S00]  /*4610*/  NOP ;  /* 0x0000000000007918 */ /* 0x000fc00000000000 */
[----:B------:R-:W-:-:S00]  /*4620*/  NOP ;  /* 0x0000000000007918 */ /* 0x000fc00000000000 */
[----:B------:R-:W-:-:S00]  /*4630*/  NOP ;  /* 0x0000000000007918 */ /* 0x000fc00000000000 */
[----:B------:R-:W-:-:S00]  /*4640*/  NOP ;  /* 0x0000000000007918 */ /* 0x000fc00000000000 */
[----:B------:R-:W-:-:S00]  /*4650*/  NOP ;  /* 0x0000000000007918 */ /* 0x000fc00000000000 */
[----:B------:R-:W-:-:S00]  /*4660*/  NOP ;  /* 0x0000000000007918 */ /* 0x000fc00000000000 */
[----:B------:R-:W-:-:S00]  /*4670*/  NOP ;  /* 0x0000000000007918 */ /* 0x000fc00000000000 */
.L_x_67:


//--------------------- .nv.global.init           --------------------------
	.section	.nv.global.init,"aw",@progbits
	.align	4
.nv.global.init:
	.type		__cudart_i2opi_f,@object
	.size		__cudart_i2opi_f,($str - __cudart_i2opi_f)
__cudart_i2opi_f:
        /*0000*/ 	.byte	0x41, 0x90, 0x43, 0x3c, 0x99, 0x95, 0x62, 0xdb, 0xc0, 0xdd, 0x34, 0xf5, 0xd1, 0x57, 0x27, 0xfc
        /*0010*/ 	.byte	0x29, 0x15, 0x44, 0x4e, 0x6e, 0x83, 0xf9, 0xa2
	.type		$str,@object
	.size		$str,(.L_0 - $str)
$str:
        /*0018*/ 	.byte	0x25, 0x66, 0x2c, 0x20, 0x25, 0x66, 0x2c, 0x20, 0x25, 0x66, 0x0a, 0x00
.L_0:


//--------------------- .nv.shared.reserved.0     --------------------------
	.section	.nv.shared.reserved.0,"aw",@nobits
	.weak		__nv_reservedSMEM_offset_0_alias
	.size		__nv_reservedSMEM_offset_0_alias, 0, 64
	.other		__nv_reservedSMEM_offset_0_alias,@"STO_CUDA_RESERVED_SHARED STV_DEFAULT"
__nv_reservedSMEM_offset_0_alias:
	.zero		0
	.zero		64


//--------------------- .nv.constant0.process_image --------------------------
	.section	.nv.constant0.process_image,"a",@progbits
	.sectionflags	@""
	.align	4
.nv.constant0.process_image:
	.zero		944


//--------------------- SYMBOLS --------------------------

	.type		.nv.reservedSmem.offset0,@object
	.size		.nv.reservedSmem.offset0,0x4
	.type		vprintf,@function
